// auto-generated by cutlass_sweep.gemm — config: {"arch": "sm_90", "cluster_m": 2, "cluster_n": 2, "dtype": "int8", "stages": 3, "tile_k": 128, "tile_m": 256, "tile_n": 128}
#include "cutlass/cutlass.h"
#include "cutlass/gemm/collective/collective_builder.hpp"
#include "cutlass/gemm/device/gemm_universal_adapter.h"
#include "cutlass/gemm/kernel/gemm_universal.hpp"
#include "cutlass/epilogue/collective/collective_builder.hpp"

using ElemA = int8_t;
using ElemB = int8_t;
using ElemCD = int8_t;
using Acc  = int32_t;
using TileShape    = cute::Shape<cute::_256, cute::_128, cute::_128>;
using ClusterShape = cute::Shape<cute::_2, cute::_2, cute::_1>;

using CollectiveEpilogue = typename cutlass::epilogue::collective::CollectiveBuilder<
    cutlass::arch::Sm90, cutlass::arch::OpClassTensorOp,
    TileShape, ClusterShape,
    cutlass::epilogue::collective::EpilogueTileAuto,
    Acc, Acc,
    ElemCD, cutlass::layout::RowMajor, 128 / cutlass::sizeof_bits<ElemCD>::value,
    ElemCD, cutlass::layout::RowMajor, 128 / cutlass::sizeof_bits<ElemCD>::value,
    cutlass::epilogue::collective::EpilogueScheduleAuto
  >::CollectiveOp;

using CollectiveMainloop = typename cutlass::gemm::collective::CollectiveBuilder<
    cutlass::arch::Sm90, cutlass::arch::OpClassTensorOp,
    ElemA, cutlass::layout::RowMajor, 128 / cutlass::sizeof_bits<ElemA>::value,
    ElemB, cutlass::layout::ColumnMajor, 128 / cutlass::sizeof_bits<ElemB>::value,
    Acc,
    TileShape, ClusterShape,
    cutlass::gemm::collective::StageCount<3>,
    cutlass::gemm::collective::KernelScheduleAuto
  >::CollectiveOp;

using GemmKernel = cutlass::gemm::kernel::GemmUniversal<
    cute::Shape<int,int,int,int>,
    CollectiveMainloop,
    CollectiveEpilogue
>;
using Gemm = cutlass::gemm::device::GemmUniversalAdapter<GemmKernel>;

// Force the device kernel symbol into the cubin without needing a host main.
auto* _anchor = &cutlass::device_kernel<GemmKernel>;


// ===== COMPILED SASS (sm_90a) =====

	.target	sm_90a

	.elftype	@"ET_EXEC"


//--------------------- .note.nv.tkinfo           --------------------------
	.section	.note.nv.tkinfo,"",@"SHT_NOTE"
	.sectionflags	@"SHF_NOTE_NV_TKINFO"
	.tkinfo
        /*0018*/ 	.word	0x00000002
        /*0030*/ 	.string	""
        /*0030*/ 	.string	"ptxas"
        /*0030*/ 	.string	"Cuda compilation tools, release 13.0, V13.0.88"
        /*0030*/ 	.string	"Build cuda_13.0.r13.0/compiler.36424714_0"
        /*0030*/ 	.string	"-arch sm_90a -m 64 "



//--------------------- .note.nv.cuinfo           --------------------------
	.section	.note.nv.cuinfo,"",@"SHT_NOTE"
	.sectionflags	@"SHF_NOTE_NV_CUINFO"
        /*0018*/ 	.short	0x0002
        /*001a*/ 	.short	0x005a
        /*001c*/ 	.short	0x0082
	.zero		2


//--------------------- .nv.info                  --------------------------
	.section	.nv.info,"",@"SHT_CUDA_INFO"
	.align	4


	//----- nvinfo : EIATTR_REGCOUNT
	.align		4
        /*0000*/ 	.byte	0x04, 0x2f
        /*0002*/ 	.short	(.L_15 - .L_14)
	.align		4
.L_14:
        /*0004*/ 	.word	index@(_ZN7cutlass13device_kernelINS_4gemm6kernel13GemmUniversalIN4cute5tupleIJiiiiEEENS1_10collective13CollectiveMmaINS1_34MainloopSm90TmaGmmaWarpSpecializedILi3ENS5_IJNS4_1CILi2EEESB_NSA_ILi1EEEEEENS1_35KernelTmaWarpSpecializedCooperativeEEENS5_IJNSA_ILi256EEENSA_ILi128EEESH_EEEaNS5_IJlSC_lEEEaSJ_NS4_8TiledMMAINS4_8MMA_AtomIJNS4_4SM904GMMA27MMA_64x128x32_S32S8S8_SS_TNEEEENS4_6LayoutINS5_IJSB_SC_SC_EEENS5_IJSC_NSA_ILi0EEESS_EEEEENS5_IJNS4_10UnderscoreESV_SV_EEEEENS4_23SM90_TMA_LOAD_MULTICASTENS4_14ComposedLayoutINS4_7SwizzleILi3ELi4ELi3EEENS4_18smem_ptr_flag_bitsILi8EEENSQ_INS5_IJNSA_ILi8EEESH_EEENS5_IJSH_SC_EEEEEEEvNS4_8identityESY_S18_vS19_EENS_8epilogue10collective6detail29Sm90TmaWarpSpecializedAdapterINS1C_15DefaultEpilogueIaSJ_SJ_NS1B_6thread17LinearCombinationIaLi1EiiLNS1G_9ScaleType4KindE0ELNS_15FloatRoundStyleE2EaEENS1_15EpilogueDefaultEEEEEvvEEEEvNT_6ParamsE)
        /*0008*/ 	.word	0x000000a8


	//----- nvinfo : EIATTR_FRAME_SIZE
	.align		4
.L_15:
        /*000c*/ 	.byte	0x04, 0x11
        /*000e*/ 	.short	(.L_17 - .L_16)
	.align		4
.L_16:
        /*0010*/ 	.word	index@(_ZN7cutlass13device_kernelINS_4gemm6kernel13GemmUniversalIN4cute5tupleIJiiiiEEENS1_10collective13CollectiveMmaINS1_34MainloopSm90TmaGmmaWarpSpecializedILi3ENS5_IJNS4_1CILi2EEESB_NSA_ILi1EEEEEENS1_35KernelTmaWarpSpecializedCooperativeEEENS5_IJNSA_ILi256EEENSA_ILi128EEESH_EEEaNS5_IJlSC_lEEEaSJ_NS4_8TiledMMAINS4_8MMA_AtomIJNS4_4SM904GMMA27MMA_64x128x32_S32S8S8_SS_TNEEEENS4_6LayoutINS5_IJSB_SC_SC_EEENS5_IJSC_NSA_ILi0EEESS_EEEEENS5_IJNS4_10UnderscoreESV_SV_EEEEENS4_23SM90_TMA_LOAD_MULTICASTENS4_14ComposedLayoutINS4_7SwizzleILi3ELi4ELi3EEENS4_18smem_ptr_flag_bitsILi8EEENSQ_INS5_IJNSA_ILi8EEESH_EEENS5_IJSH_SC_EEEEEEEvNS4_8identityESY_S18_vS19_EENS_8epilogue10collective6detail29Sm90TmaWarpSpecializedAdapterINS1C_15DefaultEpilogueIaSJ_SJ_NS1B_6thread17LinearCombinationIaLi1EiiLNS1G_9ScaleType4KindE0ELNS_15FloatRoundStyleE2EaEENS1_15EpilogueDefaultEEEEEvvEEEEvNT_6ParamsE)
        /*0014*/ 	.word	0x00000000


	//----- nvinfo : EIATTR_MIN_STACK_SIZE
	.align		4
.L_17:
        /*0018*/ 	.byte	0x04, 0x12
        /*001a*/ 	.short	(.L_19 - .L_18)
	.align		4
.L_18:
        /*001c*/ 	.word	index@(_ZN7cutlass13device_kernelINS_4gemm6kernel13GemmUniversalIN4cute5tupleIJiiiiEEENS1_10collective13CollectiveMmaINS1_34MainloopSm90TmaGmmaWarpSpecializedILi3ENS5_IJNS4_1CILi2EEESB_NSA_ILi1EEEEEENS1_35KernelTmaWarpSpecializedCooperativeEEENS5_IJNSA_ILi256EEENSA_ILi128EEESH_EEEaNS5_IJlSC_lEEEaSJ_NS4_8TiledMMAINS4_8MMA_AtomIJNS4_4SM904GMMA27MMA_64x128x32_S32S8S8_SS_TNEEEENS4_6LayoutINS5_IJSB_SC_SC_EEENS5_IJSC_NSA_ILi0EEESS_EEEEENS5_IJNS4_10UnderscoreESV_SV_EEEEENS4_23SM90_TMA_LOAD_MULTICASTENS4_14ComposedLayoutINS4_7SwizzleILi3ELi4ELi3EEENS4_18smem_ptr_flag_bitsILi8EEENSQ_INS5_IJNSA_ILi8EEESH_EEENS5_IJSH_SC_EEEEEEEvNS4_8identityESY_S18_vS19_EENS_8epilogue10collective6detail29Sm90TmaWarpSpecializedAdapterINS1C_15DefaultEpilogueIaSJ_SJ_NS1B_6thread17LinearCombinationIaLi1EiiLNS1G_9ScaleType4KindE0ELNS_15FloatRoundStyleE2EaEENS1_15EpilogueDefaultEEEEEvvEEEEvNT_6ParamsE)
        /*0020*/ 	.word	0x00000000
.L_19:


//--------------------- .nv.compat                --------------------------
	.section	.nv.compat,"",@"SHT_CUDA_COMPAT_INFO"
	.align	4
        /*0000*/ 	.byte	0x02, 0x09, 0x01, 0x00, 0x02, 0x02, 0x04, 0x00, 0x02, 0x05, 0x05, 0x00, 0x03, 0x07, 0x01, 0x01
        /*0010*/ 	.byte	0x02, 0x03, 0x01, 0x00, 0x02, 0x06, 0x01, 0x00, 0x04, 0x0b, 0x08, 0x00, 0x00, 0x00, 0x00, 0x00
        /*0020*/ 	.byte	0x00, 0x00, 0x00, 0x00


//--------------------- .nv.info._ZN7cutlass13device_kernelINS_4gemm6kernel13GemmUniversalIN4cute5tupleIJiiiiEEENS1_10collective13CollectiveMmaINS1_34MainloopSm90TmaGmmaWarpSpecializedILi3ENS5_IJNS4_1CILi2EEESB_NSA_ILi1EEEEEENS1_35KernelTmaWarpSpecializedCooperativeEEENS5_IJNSA_ILi256EEENSA_ILi128EEESH_EEEaNS5_IJlSC_lEEEaSJ_NS4_8TiledMMAINS4_8MMA_AtomIJNS4_4SM904GMMA27MMA_64x128x32_S32S8S8_SS_TNEEEENS4_6LayoutINS5_IJSB_SC_SC_EEENS5_IJSC_NSA_ILi0EEESS_EEEEENS5_IJNS4_10UnderscoreESV_SV_EEEEENS4_23SM90_TMA_LOAD_MULTICASTENS4_14ComposedLayoutINS4_7SwizzleILi3ELi4ELi3EEENS4_18smem_ptr_flag_bitsILi8EEENSQ_INS5_IJNSA_ILi8EEESH_EEENS5_IJSH_SC_EEEEEEEvNS4_8identityESY_S18_vS19_EENS_8epilogue10collective6detail29Sm90TmaWarpSpecializedAdapterINS1C_15DefaultEpilogueIaSJ_SJ_NS1B_6thread17LinearCombinationIaLi1EiiLNS1G_9ScaleType4KindE0ELNS_15FloatRoundStyleE2EaEENS1_15EpilogueDefaultEEEEEvvEEEEvNT_6ParamsE --------------------------
	.section	.nv.info._ZN7cutlass13device_kernelINS_4gemm6kernel13GemmUniversalIN4cute5tupleIJiiiiEEENS1_10collective13CollectiveMmaINS1_34MainloopSm90TmaGmmaWarpSpecializedILi3ENS5_IJNS4_1CILi2EEESB_NSA_ILi1EEEEEENS1_35KernelTmaWarpSpecializedCooperativeEEENS5_IJNSA_ILi256EEENSA_ILi128EEESH_EEEaNS5_IJlSC_lEEEaSJ_NS4_8TiledMMAINS4_8MMA_AtomIJNS4_4SM904GMMA27MMA_64x128x32_S32S8S8_SS_TNEEEENS4_6LayoutINS5_IJSB_SC_SC_EEENS5_IJSC_NSA_ILi0EEESS_EEEEENS5_IJNS4_10UnderscoreESV_SV_EEEEENS4_23SM90_TMA_LOAD_MULTICASTENS4_14ComposedLayoutINS4_7SwizzleILi3ELi4ELi3EEENS4_18smem_ptr_flag_bitsILi8EEENSQ_INS5_IJNSA_ILi8EEESH_EEENS5_IJSH_SC_EEEEEEEvNS4_8identityESY_S18_vS19_EENS_8epilogue10collective6detail29Sm90TmaWarpSpecializedAdapterINS1C_15DefaultEpilogueIaSJ_SJ_NS1B_6thread17LinearCombinationIaLi1EiiLNS1G_9ScaleType4KindE0ELNS_15FloatRoundStyleE2EaEENS1_15EpilogueDefaultEEEEEvvEEEEvNT_6ParamsE,"",@"SHT_CUDA_INFO"
	.sectionflags	@""
	.align	4


	//----- nvinfo : EIATTR_CUDA_API_VERSION
	.align		4
        /*0000*/ 	.byte	0x04, 0x37
        /*0002*/ 	.short	(.L_21 - .L_20)
.L_20:
        /*0004*/ 	.word	0x00000082


	//----- nvinfo : EIATTR_KPARAM_INFO
	.align		4
.L_21:
        /*0008*/ 	.byte	0x04, 0x17
        /*000a*/ 	.short	(.L_23 - .L_22)
.L_22:
        /*000c*/ 	.word	0x00000000
        /*0010*/ 	.short	0x0000
        /*0012*/ 	.short	0x0070
        /*0014*/ 	.byte	0x00, 0xf0, 0x01, 0x10


	//----- nvinfo : EIATTR_SPARSE_MMA_MASK
	.align		4
.L_23:
        /*0018*/ 	.byte	0x03, 0x50
        /*001a*/ 	.short	0x0000


	//----- nvinfo : EIATTR_MAXREG_COUNT
	.align		4
        /*001c*/ 	.byte	0x03, 0x1b
        /*001e*/ 	.short	0x00a8


	//----- nvinfo : EIATTR_NUM_BARRIERS
	.align		4
        /*0020*/ 	.byte	0x02, 0x4c
        /*0022*/ 	.byte	0x01
	.zero		1


	//----- nvinfo : EIATTR_EXTERNS
	.align		4
        /*0024*/ 	.byte	0x04, 0x0f
        /*0026*/ 	.short	(.L_25 - .L_24)


	//   ....[0]....
	.align		4
.L_24:
        /*0028*/ 	.word	index@(__assertfail)


	//----- nvinfo : EIATTR_MERCURY_ISA_VERSION
	.align		4
.L_25:
        /*002c*/ 	.byte	0x03, 0x5f
        /*002e*/ 	.short	0x0101


	//----- nvinfo : EIATTR_INT_WARP_WIDE_INSTR_OFFSETS
	.align		4
        /*0030*/ 	.byte	0x04, 0x31
        /*0032*/ 	.short	(.L_27 - .L_26)


	//   ....[0]....
.L_26:
        /*0034*/ 	.word	0x00000460


	//   ....[1]....
        /*0038*/ 	.word	0x00000490


	//   ....[2]....
        /*003c*/ 	.word	0x00000650


	//----- nvinfo : EIATTR_COOP_GROUP_MASK_REGIDS
	.align		4
.L_27:
        /*0040*/ 	.byte	0x04, 0x29
        /*0042*/ 	.short	(.L_29 - .L_28)


	//   ....[0]....
.L_28:
        /*0044*/ 	.word	0xffffffff


	//   ....[1]....
        /*0048*/ 	.word	0xffffffff


	//   ....[2]....
        /*004c*/ 	.word	0xffffffff


	//   ....[3]....
        /*0050*/ 	.word	0xffffffff


	//   ....[4]....
        /*0054*/ 	.word	0xffffffff


	//   ....[5]....
        /*0058*/ 	.word	0xffffffff


	//----- nvinfo : EIATTR_COOP_GROUP_INSTR_OFFSETS
	.align		4
.L_29:
        /*005c*/ 	.byte	0x04, 0x28
        /*005e*/ 	.short	(.L_31 - .L_30)


	//   ....[0]....
.L_30:
        /*0060*/ 	.word	0x00000060


	//   ....[1]....
        /*0064*/ 	.word	0x00000070


	//   ....[2]....
        /*0068*/ 	.word	0x00000130


	//   ....[3]....
        /*006c*/ 	.word	0x000002b0


	//   ....[4]....
        /*0070*/ 	.word	0x000007d0


	//   ....[5]....
        /*0074*/ 	.word	0x00001210


	//----- nvinfo : EIATTR_REG_RECONFIG
	.align		4
.L_31:
        /*0078*/ 	.byte	0x01, 0x54
	.zero		2


	//----- nvinfo : EIATTR_SYSCALL_OFFSETS
	.align		4
        /*007c*/ 	.byte	0x04, 0x46
        /*007e*/ 	.short	(.L_33 - .L_32)


	//   ....[0]....
.L_32:
        /*0080*/ 	.word	0x000013e0


	//----- nvinfo : EIATTR_MBARRIER_INSTR_OFFSETS
	.align		4
.L_33:
        /*0084*/ 	.byte	0x04, 0x39
        /*0086*/ 	.short	(.L_35 - .L_34)


	//   ....[0]....
.L_34:
        /*0088*/ 	.word	0x00000230
        /*008c*/ 	.word	0x000000ff
        /*0090*/ 	.word	0x00000000
        /*0094*/ 	.short	0x0100
        /*0096*/ 	.byte	0x08
	.zero		1


	//   ....[1]....
        /*0098*/ 	.word	0x00000240
        /*009c*/ 	.word	0x000000ff
        /*00a0*/ 	.word	0x00000018
        /*00a4*/ 	.short	0x0100
        /*00a6*/ 	.byte	0x08
	.zero		1


	//   ....[2]....
        /*00a8*/ 	.word	0x00000250
        /*00ac*/ 	.word	0x000000ff
        /*00b0*/ 	.word	0x00000008
        /*00b4*/ 	.short	0x0100
        /*00b6*/ 	.byte	0x08
	.zero		1


	//   ....[3]....
        /*00b8*/ 	.word	0x00000260
        /*00bc*/ 	.word	0x000000ff
        /*00c0*/ 	.word	0x00000020
        /*00c4*/ 	.short	0x0100
        /*00c6*/ 	.byte	0x08
	.zero		1


	//   ....[4]....
        /*00c8*/ 	.word	0x00000270
        /*00cc*/ 	.word	0x000000ff
        /*00d0*/ 	.word	0x00000010
        /*00d4*/ 	.short	0x0100
        /*00d6*/ 	.byte	0x08
	.zero		1


	//   ....[5]....
        /*00d8*/ 	.word	0x00000280
        /*00dc*/ 	.word	0x000000ff
        /*00e0*/ 	.word	0x00000028
        /*00e4*/ 	.short	0x0100
        /*00e6*/ 	.byte	0x08
	.zero		1


	//   ....[6]....
        /*00e8*/ 	.word	0x000006d0
        /*00ec*/ 	.word	0x000000ff
        /*00f0*/ 	.word	0x00000040
        /*00f4*/ 	.short	0x0100
        /*00f6*/ 	.byte	0x06
	.zero		1


	//   ....[7]....
        /*00f8*/ 	.word	0x00000760
        /*00fc*/ 	.word	0x000000ff
        /*0100*/ 	.word	0x00000048
        /*0104*/ 	.short	0x0100
        /*0106*/ 	.byte	0x06
	.zero		1


	//   ....[8]....
        /*0108*/ 	.word	0x000014b0
        /*010c*/ 	.word	0x00000003
        /*0110*/ 	.word	0x00000000
        /*0114*/ 	.short	0x010a
        /*0116*/ 	.byte	0x3f
	.zero		1


	//   ....[9]....
        /*0118*/ 	.word	0x000014f0
        /*011c*/ 	.word	0x00000003
        /*0120*/ 	.word	0x00000000
        /*0124*/ 	.short	0x010a
        /*0126*/ 	.byte	0x3f
	.zero		1


	//   ....[10]....
        /*0128*/ 	.word	0x000019f0
        /*012c*/ 	.word	0x00000005
        /*0130*/ 	.word	0x00000000
        /*0134*/ 	.short	0x010a
        /*0136*/ 	.byte	0x3f
	.zero		1


	//   ....[11]....
        /*0138*/ 	.word	0x00001a30
        /*013c*/ 	.word	0x00000005
        /*0140*/ 	.word	0x00000000
        /*0144*/ 	.short	0x010a
        /*0146*/ 	.byte	0x3f
	.zero		1


	//   ....[12]....
        /*0148*/ 	.word	0x00001dd0
        /*014c*/ 	.word	0x00000005
        /*0150*/ 	.word	0x00000000
        /*0154*/ 	.short	0x0101
        /*0156*/ 	.byte	0x3f
	.zero		1


	//   ....[13]....
        /*0158*/ 	.word	0x00001ff0
        /*015c*/ 	.word	0x00000003
        /*0160*/ 	.word	0x00000000
        /*0164*/ 	.short	0x0101
        /*0166*/ 	.byte	0x3f
	.zero		1


	//   ....[14]....
        /*0168*/ 	.word	0x00009720
        /*016c*/ 	.word	0x0000000e
        /*0170*/ 	.word	0x00000018
        /*0174*/ 	.short	0x010a
        /*0176*/ 	.byte	0x3f
	.zero		1


	//   ....[15]....
        /*0178*/ 	.word	0x00009aa0
        /*017c*/ 	.word	0x00000006
        /*0180*/ 	.word	0x00000048
        /*0184*/ 	.short	0x0101
        /*0186*/ 	.byte	0x3f
	.zero		1


	//   ....[16]....
        /*0188*/ 	.word	0x0000a1d0
        /*018c*/ 	.word	0x00000007
        /*0190*/ 	.word	0x00000000
        /*0194*/ 	.short	0x010a
        /*0196*/ 	.byte	0x3f
	.zero		1


	//   ....[17]....
        /*0198*/ 	.word	0x0000a250
        /*019c*/ 	.word	0x00000009
        /*01a0*/ 	.word	0x00000000
        /*01a4*/ 	.short	0x010a
        /*01a6*/ 	.byte	0x3f
	.zero		1


	//   ....[18]....
        /*01a8*/ 	.word	0x0000a2e0
        /*01ac*/ 	.word	0x00000003
        /*01b0*/ 	.word	0x00000000
        /*01b4*/ 	.short	0x010a
        /*01b6*/ 	.byte	0x3f
	.zero		1


	//   ....[19]....
        /*01b8*/ 	.word	0x0000a340
        /*01bc*/ 	.word	0x00000003
        /*01c0*/ 	.word	0x00000000
        /*01c4*/ 	.short	0x010a
        /*01c6*/ 	.byte	0x3f
	.zero		1


	//   ....[20]....
        /*01c8*/ 	.word	0x0000a390
        /*01cc*/ 	.word	0x00000005
        /*01d0*/ 	.word	0x00000000
        /*01d4*/ 	.short	0x010a
        /*01d6*/ 	.byte	0x3f
	.zero		1


	//   ....[21]....
        /*01d8*/ 	.word	0x0000a460
        /*01dc*/ 	.word	0x0000000e
        /*01e0*/ 	.word	0x00000018
        /*01e4*/ 	.short	0x010a
        /*01e6*/ 	.byte	0x3f
	.zero		1


	//   ....[22]....
        /*01e8*/ 	.word	0x0000a530
        /*01ec*/ 	.word	0x00000007
        /*01f0*/ 	.word	0x00000000
        /*01f4*/ 	.short	0x010a
        /*01f6*/ 	.byte	0x3f
	.zero		1


	//   ....[23]....
        /*01f8*/ 	.word	0x0000a580
        /*01fc*/ 	.word	0x00000009
        /*0200*/ 	.word	0x00000000
        /*0204*/ 	.short	0x010a
        /*0206*/ 	.byte	0x3f
	.zero		1


	//----- nvinfo : EIATTR_NUM_MBARRIERS
	.align		4
.L_35:
        /*0208*/ 	.byte	0x03, 0x38
        /*020a*/ 	.short	0x0008


	//----- nvinfo : EIATTR_EXIT_INSTR_OFFSETS
	.align		4
        /*020c*/ 	.byte	0x04, 0x1c
        /*020e*/ 	.short	(.L_37 - .L_36)


	//   ....[0]....
.L_36:
        /*0210*/ 	.word	0x00000930


	//   ....[1]....
        /*0214*/ 	.word	0x00001150


	//   ....[2]....
        /*0218*/ 	.word	0x00008d40


	//   ....[3]....
        /*021c*/ 	.word	0x000092a0


	//   ....[4]....
        /*0220*/ 	.word	0x0000a330


	//----- nvinfo : EIATTR_MAX_THREADS
	.align		4
.L_37:
        /*0224*/ 	.byte	0x04, 0x05
        /*0226*/ 	.short	(.L_39 - .L_38)
.L_38:
        /*0228*/ 	.word	0x00000180
        /*022c*/ 	.word	0x00000001
        /*0230*/ 	.word	0x00000001


	//----- nvinfo : EIATTR_CRS_STACK_SIZE
	.align		4
.L_39:
        /*0234*/ 	.byte	0x04, 0x1e
        /*0236*/ 	.short	(.L_41 - .L_40)
.L_40:
        /*0238*/ 	.word	0x00000000


	//----- nvinfo : EIATTR_CBANK_PARAM_SIZE
	.align		4
.L_41:
        /*023c*/ 	.byte	0x03, 0x19
        /*023e*/ 	.short	0x0470


	//----- nvinfo : EIATTR_PARAM_CBANK
	.align		4
        /*0240*/ 	.byte	0x04, 0x0a
        /*0242*/ 	.short	(.L_43 - .L_42)
	.align		4
.L_42:
        /*0244*/ 	.word	index@(.nv.constant0._ZN7cutlass13device_kernelINS_4gemm6kernel13GemmUniversalIN4cute5tupleIJiiiiEEENS1_10collective13CollectiveMmaINS1_34MainloopSm90TmaGmmaWarpSpecializedILi3ENS5_IJNS4_1CILi2EEESB_NSA_ILi1EEEEEENS1_35KernelTmaWarpSpecializedCooperativeEEENS5_IJNSA_ILi256EEENSA_ILi128EEESH_EEEaNS5_IJlSC_lEEEaSJ_NS4_8TiledMMAINS4_8MMA_AtomIJNS4_4SM904GMMA27MMA_64x128x32_S32S8S8_SS_TNEEEENS4_6LayoutINS5_IJSB_SC_SC_EEENS5_IJSC_NSA_ILi0EEESS_EEEEENS5_IJNS4_10UnderscoreESV_SV_EEEEENS4_23SM90_TMA_LOAD_MULTICASTENS4_14ComposedLayoutINS4_7SwizzleILi3ELi4ELi3EEENS4_18smem_ptr_flag_bitsILi8EEENSQ_INS5_IJNSA_ILi8EEESH_EEENS5_IJSH_SC_EEEEEEEvNS4_8identityESY_S18_vS19_EENS_8epilogue10collective6detail29Sm90TmaWarpSpecializedAdapterINS1C_15DefaultEpilogueIaSJ_SJ_NS1B_6thread17LinearCombinationIaLi1EiiLNS1G_9ScaleType4KindE0ELNS_15FloatRoundStyleE2EaEENS1_15EpilogueDefaultEEEEEvvEEEEvNT_6ParamsE)
        /*0248*/ 	.short	0x0210
        /*024a*/ 	.short	0x0470


	//----- nvinfo : EIATTR_SW_WAR
	.align		4
.L_43:
        /*024c*/ 	.byte	0x04, 0x36
        /*024e*/ 	.short	(.L_45 - .L_44)
.L_44:
        /*0250*/ 	.word	0x00000008
.L_45:


//--------------------- .nv.callgraph             --------------------------
	.section	.nv.callgraph,"",@"SHT_CUDA_CALLGRAPH"
	.align	4
	.sectionentsize	8
	.align		4
        /*0000*/ 	.word	0x00000000
	.align		4
        /*0004*/ 	.word	0xffffffff
	.align		4
        /*0008*/ 	.word	index@(_ZN7cutlass13device_kernelINS_4gemm6kernel13GemmUniversalIN4cute5tupleIJiiiiEEENS1_10collective13CollectiveMmaINS1_34MainloopSm90TmaGmmaWarpSpecializedILi3ENS5_IJNS4_1CILi2EEESB_NSA_ILi1EEEEEENS1_35KernelTmaWarpSpecializedCooperativeEEENS5_IJNSA_ILi256EEENSA_ILi128EEESH_EEEaNS5_IJlSC_lEEEaSJ_NS4_8TiledMMAINS4_8MMA_AtomIJNS4_4SM904GMMA27MMA_64x128x32_S32S8S8_SS_TNEEEENS4_6LayoutINS5_IJSB_SC_SC_EEENS5_IJSC_NSA_ILi0EEESS_EEEEENS5_IJNS4_10UnderscoreESV_SV_EEEEENS4_23SM90_TMA_LOAD_MULTICASTENS4_14ComposedLayoutINS4_7SwizzleILi3ELi4ELi3EEENS4_18smem_ptr_flag_bitsILi8EEENSQ_INS5_IJNSA_ILi8EEESH_EEENS5_IJSH_SC_EEEEEEEvNS4_8identityESY_S18_vS19_EENS_8epilogue10collective6detail29Sm90TmaWarpSpecializedAdapterINS1C_15DefaultEpilogueIaSJ_SJ_NS1B_6thread17LinearCombinationIaLi1EiiLNS1G_9ScaleType4KindE0ELNS_15FloatRoundStyleE2EaEENS1_15EpilogueDefaultEEEEEvvEEEEvNT_6ParamsE)
	.align		4
        /*000c*/ 	.word	index@(__assertfail)
	.align		4
        /*0010*/ 	.word	0x00000000
	.align		4
        /*0014*/ 	.word	0xfffffffe
	.align		4
        /*0018*/ 	.word	0x00000000
	.align		4
        /*001c*/ 	.word	0xfffffffd
	.align		4
        /*0020*/ 	.word	0x00000000
	.align		4
        /*0024*/ 	.word	0xfffffffc


//--------------------- .nv.constant4             --------------------------
	.section	.nv.constant4,"a",@progbits
	.align	8
	.align		8
.nv.constant4:
        /*0000*/ 	.dword	__assertfail
	.align		8
        /*0008*/ 	.dword	__unnamed_1
	.align		8
        /*0010*/ 	.dword	_ZN39_INTERNAL_4be055b1_4_k_cu_e0eaf9f4_65694cuda3std3__45__cpo5beginE
	.align		8
        /*0018*/ 	.dword	_ZN39_INTERNAL_4be055b1_4_k_cu_e0eaf9f4_65694cuda3std3__45__cpo3endE
	.align		8
        /*0020*/ 	.dword	_ZN39_INTERNAL_4be055b1_4_k_cu_e0eaf9f4_65694cuda3std3__45__cpo6cbeginE
	.align		8
        /*0028*/ 	.dword	_ZN39_INTERNAL_4be055b1_4_k_cu_e0eaf9f4_65694cuda3std3__45__cpo4cendE
	.align		8
        /*0030*/ 	.dword	_ZN39_INTERNAL_4be055b1_4_k_cu_e0eaf9f4_65694cuda3std3__441_GLOBAL__N__4be055b1_4_k_cu_e0eaf9f4_65696ignoreE
	.align		8
        /*0038*/ 	.dword	_ZN39_INTERNAL_4be055b1_4_k_cu_e0eaf9f4_65694cuda3std3__419piecewise_constructE
	.align		8
        /*0040*/ 	.dword	_ZN39_INTERNAL_4be055b1_4_k_cu_e0eaf9f4_65694cuda3std3__48in_placeE
	.align		8
        /*0048*/ 	.dword	_ZN39_INTERNAL_4be055b1_4_k_cu_e0eaf9f4_65694cuda3std6ranges3__45__cpo4swapE
	.align		8
        /*0050*/ 	.dword	_ZN39_INTERNAL_4be055b1_4_k_cu_e0eaf9f4_65694cuda3std6ranges3__45__cpo9iter_moveE
	.align		8
        /*0058*/ 	.dword	_ZN39_INTERNAL_4be055b1_4_k_cu_e0eaf9f4_65694cute7productE
	.align		8
        /*0060*/ 	.dword	_ZN39_INTERNAL_4be055b1_4_k_cu_e0eaf9f4_65694cute1_E
	.align		8
        /*0068*/ 	.dword	$str$22
	.align		8
        /*0070*/ 	.dword	$str$23


//--------------------- .text._ZN7cutlass13device_kernelINS_4gemm6kernel13GemmUniversalIN4cute5tupleIJiiiiEEENS1_10collective13CollectiveMmaINS1_34MainloopSm90TmaGmmaWarpSpecializedILi3ENS5_IJNS4_1CILi2EEESB_NSA_ILi1EEEEEENS1_35KernelTmaWarpSpecializedCooperativeEEENS5_IJNSA_ILi256EEENSA_ILi128EEESH_EEEaNS5_IJlSC_lEEEaSJ_NS4_8TiledMMAINS4_8MMA_AtomIJNS4_4SM904GMMA27MMA_64x128x32_S32S8S8_SS_TNEEEENS4_6LayoutINS5_IJSB_SC_SC_EEENS5_IJSC_NSA_ILi0EEESS_EEEEENS5_IJNS4_10UnderscoreESV_SV_EEEEENS4_23SM90_TMA_LOAD_MULTICASTENS4_14ComposedLayoutINS4_7SwizzleILi3ELi4ELi3EEENS4_18smem_ptr_flag_bitsILi8EEENSQ_INS5_IJNSA_ILi8EEESH_EEENS5_IJSH_SC_EEEEEEEvNS4_8identityESY_S18_vS19_EENS_8epilogue10collective6detail29Sm90TmaWarpSpecializedAdapterINS1C_15DefaultEpilogueIaSJ_SJ_NS1B_6thread17LinearCombinationIaLi1EiiLNS1G_9ScaleType4KindE0ELNS_15FloatRoundStyleE2EaEENS1_15EpilogueDefaultEEEEEvvEEEEvNT_6ParamsE --------------------------
	.section	.text._ZN7cutlass13device_kernelINS_4gemm6kernel13GemmUniversalIN4cute5tupleIJiiiiEEENS1_10collective13CollectiveMmaINS1_34MainloopSm90TmaGmmaWarpSpecializedILi3ENS5_IJNS4_1CILi2EEESB_NSA_ILi1EEEEEENS1_35KernelTmaWarpSpecializedCooperativeEEENS5_IJNSA_ILi256EEENSA_ILi128EEESH_EEEaNS5_IJlSC_lEEEaSJ_NS4_8TiledMMAINS4_8MMA_AtomIJNS4_4SM904GMMA27MMA_64x128x32_S32S8S8_SS_TNEEEENS4_6LayoutINS5_IJSB_SC_SC_EEENS5_IJSC_NSA_ILi0EEESS_EEEEENS5_IJNS4_10UnderscoreESV_SV_EEEEENS4_23SM90_TMA_LOAD_MULTICASTENS4_14ComposedLayoutINS4_7SwizzleILi3ELi4ELi3EEENS4_18smem_ptr_flag_bitsILi8EEENSQ_INS5_IJNSA_ILi8EEESH_EEENS5_IJSH_SC_EEEEEEEvNS4_8identityESY_S18_vS19_EENS_8epilogue10collective6detail29Sm90TmaWarpSpecializedAdapterINS1C_15DefaultEpilogueIaSJ_SJ_NS1B_6thread17LinearCombinationIaLi1EiiLNS1G_9ScaleType4KindE0ELNS_15FloatRoundStyleE2EaEENS1_15EpilogueDefaultEEEEEvvEEEEvNT_6ParamsE,"ax",@progbits
	.align	128
.text._ZN7cutlass13device_kernelINS_4gemm6kernel13GemmUniversalIN4cute5tupleIJiiiiEEENS1_10collective13CollectiveMmaINS1_34MainloopSm90TmaGmmaWarpSpecializedILi3ENS5_IJNS4_1CILi2EEESB_NSA_ILi1EEEEEENS1_35KernelTmaWarpSpecializedCooperativeEEENS5_IJNSA_ILi256EEENSA_ILi128EEESH_EEEaNS5_IJlSC_lEEEaSJ_NS4_8TiledMMAINS4_8MMA_AtomIJNS4_4SM904GMMA27MMA_64x128x32_S32S8S8_SS_TNEEEENS4_6LayoutINS5_IJSB_SC_SC_EEENS5_IJSC_NSA_ILi0EEESS_EEEEENS5_IJNS4_10UnderscoreESV_SV_EEEEENS4_23SM90_TMA_LOAD_MULTICASTENS4_14ComposedLayoutINS4_7SwizzleILi3ELi4ELi3EEENS4_18smem_ptr_flag_bitsILi8EEENSQ_INS5_IJNSA_ILi8EEESH_EEENS5_IJSH_SC_EEEEEEEvNS4_8identityESY_S18_vS19_EENS_8epilogue10collective6detail29Sm90TmaWarpSpecializedAdapterINS1C_15DefaultEpilogueIaSJ_SJ_NS1B_6thread17LinearCombinationIaLi1EiiLNS1G_9ScaleType4KindE0ELNS_15FloatRoundStyleE2EaEENS1_15EpilogueDefaultEEEEEvvEEEEvNT_6ParamsE:
        .type           _ZN7cutlass13device_kernelINS_4gemm6kernel13GemmUniversalIN4cute5tupleIJiiiiEEENS1_10collective13CollectiveMmaINS1_34MainloopSm90TmaGmmaWarpSpecializedILi3ENS5_IJNS4_1CILi2EEESB_NSA_ILi1EEEEEENS1_35KernelTmaWarpSpecializedCooperativeEEENS5_IJNSA_ILi256EEENSA_ILi128EEESH_EEEaNS5_IJlSC_lEEEaSJ_NS4_8TiledMMAINS4_8MMA_AtomIJNS4_4SM904GMMA27MMA_64x128x32_S32S8S8_SS_TNEEEENS4_6LayoutINS5_IJSB_SC_SC_EEENS5_IJSC_NSA_ILi0EEESS_EEEEENS5_IJNS4_10UnderscoreESV_SV_EEEEENS4_23SM90_TMA_LOAD_MULTICASTENS4_14ComposedLayoutINS4_7SwizzleILi3ELi4ELi3EEENS4_18smem_ptr_flag_bitsILi8EEENSQ_INS5_IJNSA_ILi8EEESH_EEENS5_IJSH_SC_EEEEEEEvNS4_8identityESY_S18_vS19_EENS_8epilogue10collective6detail29Sm90TmaWarpSpecializedAdapterINS1C_15DefaultEpilogueIaSJ_SJ_NS1B_6thread17LinearCombinationIaLi1EiiLNS1G_9ScaleType4KindE0ELNS_15FloatRoundStyleE2EaEENS1_15EpilogueDefaultEEEEEvvEEEEvNT_6ParamsE,@function
        .size           _ZN7cutlass13device_kernelINS_4gemm6kernel13GemmUniversalIN4cute5tupleIJiiiiEEENS1_10collective13CollectiveMmaINS1_34MainloopSm90TmaGmmaWarpSpecializedILi3ENS5_IJNS4_1CILi2EEESB_NSA_ILi1EEEEEENS1_35KernelTmaWarpSpecializedCooperativeEEENS5_IJNSA_ILi256EEENSA_ILi128EEESH_EEEaNS5_IJlSC_lEEEaSJ_NS4_8TiledMMAINS4_8MMA_AtomIJNS4_4SM904GMMA27MMA_64x128x32_S32S8S8_SS_TNEEEENS4_6LayoutINS5_IJSB_SC_SC_EEENS5_IJSC_NSA_ILi0EEESS_EEEEENS5_IJNS4_10UnderscoreESV_SV_EEEEENS4_23SM90_TMA_LOAD_MULTICASTENS4_14ComposedLayoutINS4_7SwizzleILi3ELi4ELi3EEENS4_18smem_ptr_flag_bitsILi8EEENSQ_INS5_IJNSA_ILi8EEESH_EEENS5_IJSH_SC_EEEEEEEvNS4_8identityESY_S18_vS19_EENS_8epilogue10collective6detail29Sm90TmaWarpSpecializedAdapterINS1C_15DefaultEpilogueIaSJ_SJ_NS1B_6thread17LinearCombinationIaLi1EiiLNS1G_9ScaleType4KindE0ELNS_15FloatRoundStyleE2EaEENS1_15EpilogueDefaultEEEEEvvEEEEvNT_6ParamsE,(.L_x_329 - _ZN7cutlass13device_kernelINS_4gemm6kernel13GemmUniversalIN4cute5tupleIJiiiiEEENS1_10collective13CollectiveMmaINS1_34MainloopSm90TmaGmmaWarpSpecializedILi3ENS5_IJNS4_1CILi2EEESB_NSA_ILi1EEEEEENS1_35KernelTmaWarpSpecializedCooperativeEEENS5_IJNSA_ILi256EEENSA_ILi128EEESH_EEEaNS5_IJlSC_lEEEaSJ_NS4_8TiledMMAINS4_8MMA_AtomIJNS4_4SM904GMMA27MMA_64x128x32_S32S8S8_SS_TNEEEENS4_6LayoutINS5_IJSB_SC_SC_EEENS5_IJSC_NSA_ILi0EEESS_EEEEENS5_IJNS4_10UnderscoreESV_SV_EEEEENS4_23SM90_TMA_LOAD_MULTICASTENS4_14ComposedLayoutINS4_7SwizzleILi3ELi4ELi3EEENS4_18smem_ptr_flag_bitsILi8EEENSQ_INS5_IJNSA_ILi8EEESH_EEENS5_IJSH_SC_EEEEEEEvNS4_8identityESY_S18_vS19_EENS_8epilogue10collective6detail29Sm90TmaWarpSpecializedAdapterINS1C_15DefaultEpilogueIaSJ_SJ_NS1B_6thread17LinearCombinationIaLi1EiiLNS1G_9ScaleType4KindE0ELNS_15FloatRoundStyleE2EaEENS1_15EpilogueDefaultEEEEEvvEEEEvNT_6ParamsE)
        .other          _ZN7cutlass13device_kernelINS_4gemm6kernel13GemmUniversalIN4cute5tupleIJiiiiEEENS1_10collective13CollectiveMmaINS1_34MainloopSm90TmaGmmaWarpSpecializedILi3ENS5_IJNS4_1CILi2EEESB_NSA_ILi1EEEEEENS1_35KernelTmaWarpSpecializedCooperativeEEENS5_IJNSA_ILi256EEENSA_ILi128EEESH_EEEaNS5_IJlSC_lEEEaSJ_NS4_8TiledMMAINS4_8MMA_AtomIJNS4_4SM904GMMA27MMA_64x128x32_S32S8S8_SS_TNEEEENS4_6LayoutINS5_IJSB_SC_SC_EEENS5_IJSC_NSA_ILi0EEESS_EEEEENS5_IJNS4_10UnderscoreESV_SV_EEEEENS4_23SM90_TMA_LOAD_MULTICASTENS4_14ComposedLayoutINS4_7SwizzleILi3ELi4ELi3EEENS4_18smem_ptr_flag_bitsILi8EEENSQ_INS5_IJNSA_ILi8EEESH_EEENS5_IJSH_SC_EEEEEEEvNS4_8identityESY_S18_vS19_EENS_8epilogue10collective6detail29Sm90TmaWarpSpecializedAdapterINS1C_15DefaultEpilogueIaSJ_SJ_NS1B_6thread17LinearCombinationIaLi1EiiLNS1G_9ScaleType4KindE0ELNS_15FloatRoundStyleE2EaEENS1_15EpilogueDefaultEEEEEvvEEEEvNT_6ParamsE,@"STO_CUDA_ENTRY STV_DEFAULT"
_ZN7cutlass13device_kernelINS_4gemm6kernel13GemmUniversalIN4cute5tupleIJiiiiEEENS1_10collective13CollectiveMmaINS1_34MainloopSm90TmaGmmaWarpSpecializedILi3ENS5_IJNS4_1CILi2EEESB_NSA_ILi1EEEEEENS1_35KernelTmaWarpSpecializedCooperativeEEENS5_IJNSA_ILi256EEENSA_ILi128EEESH_EEEaNS5_IJlSC_lEEEaSJ_NS4_8TiledMMAINS4_8MMA_AtomIJNS4_4SM904GMMA27MMA_64x128x32_S32S8S8_SS_TNEEEENS4_6LayoutINS5_IJSB_SC_SC_EEENS5_IJSC_NSA_ILi0EEESS_EEEEENS5_IJNS4_10UnderscoreESV_SV_EEEEENS4_23SM90_TMA_LOAD_MULTICASTENS4_14ComposedLayoutINS4_7SwizzleILi3ELi4ELi3EEENS4_18smem_ptr_flag_bitsILi8EEENSQ_INS5_IJNSA_ILi8EEESH_EEENS5_IJSH_SC_EEEEEEEvNS4_8identityESY_S18_vS19_EENS_8epilogue10collective6detail29Sm90TmaWarpSpecializedAdapterINS1C_15DefaultEpilogueIaSJ_SJ_NS1B_6thread17LinearCombinationIaLi1EiiLNS1G_9ScaleType4KindE0ELNS_15FloatRoundStyleE2EaEENS1_15EpilogueDefaultEEEEEvvEEEEvNT_6ParamsE:
[----:B------:R-:W0:Y:S01]  /*0000*/  LDC R1, c[0x0][0x28] ;  /* 0x00000a00ff017b82 */ /* 0x000e220000000800 */
[----:B------:R-:W1:Y:S01]  /*0010*/  S2R R18, SR_TID.X ;  /* 0x0000000000127919 */ /* 0x000e620000002100 */
[----:B------:R-:W-:Y:S01]  /*0020*/  ELECT P0, URZ, PT ;  /* 0x00000000003f782f */ /* 0x000fe20003800000 */
[----:B------:R-:W-:Y:S01]  /*0030*/  BSSY B0, `(.L_x_0) ;  /* 0x000000f000007945 */ /* 0x000fe20003800000 */
[--C-:B-1----:R-:W-:Y:S02]  /*0040*/  SHF.R.U32.HI R0, RZ, 0x5, R18.reuse ;  /* 0x00000005ff007819 */ /* 0x102fe40000011612 */
[----:B------:R-:W-:-:S03]  /*0050*/  SHF.R.U32.HI R3, RZ, 0x7, R18 ;  /* 0x00000007ff037819 */ /* 0x000fc60000011612 */
[----:B------:R-:W1:Y:S04]  /*0060*/  SHFL.IDX PT, R2, R0, RZ, 0x1f ;  /* 0x00001fff00027589 */ /* 0x000e6800000e0000 */
[----:B------:R2:W3:Y:S01]  /*0070*/  SHFL.IDX PT, R5, R3, RZ, 0x1f ;  /* 0x00001fff03057589 */ /* 0x0004e200000e0000 */
[----:B-1----:R-:W-:-:S13]  /*0080*/  ISETP.NE.OR P0, PT, R2, RZ, !P0 ;  /* 0x000000ff0200720c */ /* 0x002fda0004705670 */
[----:B0-23--:R-:W-:Y:S05]  /*0090*/  @P0 BRA `(.L_x_1) ;  /* 0x0000000000200947 */ /* 0x00dfea0003800000 */
[----:B------:R-:W-:Y:S02]  /*00a0*/  ULDC.64 UR4, c[0x0][0x198] ;  /* 0x0000660000047ab9 */ /* 0x000fe40000000a00 */
[----:B------:R-:W-:Y:S02]  /*00b0*/  UIADD3 UR6, UP0, UR4, 0xf0, URZ ;  /* 0x000000f004067890 */ /* 0x000fe4000ff1e03f */
[----:B------:R-:W-:Y:S02]  /*00c0*/  UIADD3 UR4, UP1, UR4, 0x1f0, URZ ;  /* 0x000001f004047890 */ /* 0x000fe4000ff3e03f */
[----:B------:R-:W-:Y:S02]  /*00d0*/  UIADD3.X UR7, URZ, UR5, URZ, UP0, !UPT ;  /* 0x000000053f077290 */ /* 0x000fe400087fe43f */
[----:B------:R-:W-:-:S07]  /*00e0*/  UIADD3.X UR5, URZ, UR5, URZ, UP1, !UPT ;  /* 0x000000053f057290 */ /* 0x000fce0008ffe43f */
[----:B------:R0:W-:Y:S02]  /*00f0*/  UTMACCTL.PF [UR6] ;  /* 0x00000000060079b9 */ /* 0x0001e40008040000 */
[----:B------:R0:W-:Y:S02]  /*0100*/  UTMACCTL.PF [UR4] ;  /* 0x00000000040079b9 */ /* 0x0001e40008040000 */
[----:B0-----:R-:W-:Y:S01]  /*0110*/  NOP ;  /* 0x0000000000007918 */ /* 0x001fe20000000000 */
.L_x_1:
[----:B------:R-:W-:Y:S05]  /*0120*/  BSYNC B0 ;  /* 0x0000000000007941 */ /* 0x000fea0003800000 */
.L_x_0:
[----:B------:R-:W0:Y:S02]  /*0130*/  SHFL.IDX PT, R3, R0, RZ, 0x1f ;  /* 0x00001fff00037589 */ /* 0x000e2400000e0000 */
[----:B0-----:R-:W-:-:S13]  /*0140*/  ISETP.NE.AND P0, PT, R3, RZ, PT ;  /* 0x000000ff0300720c */ /* 0x001fda0003f05270 */
[----:B------:R-:W-:Y:S05]  /*0150*/  @P0 BRA `(.L_x_2) ;  /* 0x0000000000500947 */ /* 0x000fea0003800000 */
[----:B------:R-:W0:Y:S01]  /*0160*/  S2UR UR8, SR_CgaCtaId ;  /* 0x00000000000879c3 */ /* 0x000e220000008800 */
[----:B------:R-:W-:Y:S01]  /*0170*/  UMOV UR4, 0x400 ;  /* 0x0000040000047882 */ /* 0x000fe20000000000 */
[----:B------:R-:W-:Y:S01]  /*0180*/  UMOV UR5, 0x1 ;  /* 0x0000000100057882 */ /* 0x000fe20000000000 */
[----:B------:R-:W-:Y:S01]  /*0190*/  UMOV UR6, 0x6 ;  /* 0x0000000600067882 */ /* 0x000fe20000000000 */
[----:B------:R-:W-:Y:S01]  /*01a0*/  ELECT P0, URZ, PT ;  /* 0x00000000003f782f */ /* 0x000fe20003800000 */
[----:B------:R-:W-:-:S04]  /*01b0*/  UIADD3 UR6, -UR6, 0x100000, URZ ;  /* 0x0010000006067890 */ /* 0x000fc8000fffe13f */
[----:B------:R-:W-:Y:S02]  /*01c0*/  USHF.L.U32 UR7, UR6, 0xb, URZ ;  /* 0x0000000b06077899 */ /* 0x000fe4000800063f */
[----:B------:R-:W-:Y:S02]  /*01d0*/  USHF.L.U32 UR6, UR6, 0x1, URZ ;  /* 0x0000000106067899 */ /* 0x000fe4000800063f */
[----:B0-----:R-:W-:Y:S02]  /*01e0*/  ULEA UR8, UR8, UR4, 0x18 ;  /* 0x0000000408087291 */ /* 0x001fe4000f8ec03f */
[----:B------:R-:W-:-:S04]  /*01f0*/  UIADD3 UR4, -UR5, 0x100000, URZ ;  /* 0x0010000005047890 */ /* 0x000fc8000fffe13f */
[----:B------:R-:W-:Y:S02]  /*0200*/  USHF.L.U32 UR5, UR4, 0xb, URZ ;  /* 0x0000000b04057899 */ /* 0x000fe4000800063f */
[----:B------:R-:W-:Y:S01]  /*0210*/  USHF.L.U32 UR4, UR4, 0x1, URZ ;  /* 0x0000000104047899 */ /* 0x000fe2000800063f */
[----:B------:R-:W0:Y:S11]  /*0220*/  FENCE.VIEW.ASYNC.S ;  /* 0x00000000000073c6 */ /* 0x000e360000000000 */
[----:B0-----:R0:W1:Y:S01]  /*0230*/  SYNCS.EXCH.64 URZ, [UR8], UR4 ;  /* 0x00000004083f75b2 */ /* 0x0010620008000100 */
[----:B------:R0:W2:Y:S01]  /*0240*/  SYNCS.EXCH.64 URZ, [UR8+0x18], UR6 ;  /* 0x00001806083f75b2 */ /* 0x0000a20008000100 */
[----:B------:R0:W3:Y:S01]  /*0250*/  SYNCS.EXCH.64 URZ, [UR8+0x8], UR4 ;  /* 0x00000804083f75b2 */ /* 0x0000e20008000100 */
[----:B------:R0:W4:Y:S01]  /*0260*/  SYNCS.EXCH.64 URZ, [UR8+0x20], UR6 ;  /* 0x00002006083f75b2 */ /* 0x0001220008000100 */
[----:B------:R0:W0:Y:S01]  /*0270*/  SYNCS.EXCH.64 URZ, [UR8+0x10], UR4 ;  /* 0x00001004083f75b2 */ /* 0x0000220008000100 */
[----:B------:R0:W0:Y:S01]  /*0280*/  SYNCS.EXCH.64 URZ, [UR8+0x28], UR6 ;  /* 0x00002806083f75b2 */ /* 0x0000220008000100 */
[----:B------:R-:W-:Y:S01]  /*0290*/  NOP ;  /* 0x0000000000007918 */ /* 0x000fe20000000000 */
.L_x_2:
[----:B------:R-:W-:Y:S01]  /*02a0*/  SHF.R.S32.HI R7, RZ, 0x1f, R18 ;  /* 0x0000001fff077819 */ /* 0x000fe20000011412 */
[----:B------:R-:W5:Y:S01]  /*02b0*/  SHFL.IDX PT, R0, R0, RZ, 0x1f ;  /* 0x00001fff00007589 */ /* 0x000f6200000e0000 */
[----:B0-----:R-:W0:Y:S01]  /*02c0*/  S2UR UR8, SR_CTAID.X ;  /* 0x00000000000879c3 */ /* 0x001e220000002500 */
[----:B------:R-:W-:Y:S02]  /*02d0*/  ELECT P0, URZ, PT ;  /* 0x00000000003f782f */ /* 0x000fe40003800000 */
[----:B------:R-:W-:Y:S01]  /*02e0*/  LEA.HI R7, R7, R18, RZ, 0x7 ;  /* 0x0000001207077211 */ /* 0x000fe200078f38ff */
[----:B------:R-:W1:Y:S01]  /*02f0*/  S2R R4, SR_CTAID.Y ;  /* 0x0000000000047919 */ /* 0x000e620000002600 */
[----:B------:R-:W-:Y:S01]  /*0300*/  SHF.R.S32.HI R8, RZ, 0x1f, R3 ;  /* 0x0000001fff087819 */ /* 0x000fe20000011403 */
[----:B------:R-:W-:Y:S01]  /*0310*/  ULDC UR4, c[0x0][0x150] ;  /* 0x0000540000047ab9 */ /* 0x000fe20000000800 */
[----:B------:R-:W-:Y:S01]  /*0320*/  LOP3.LUT R7, R7, 0xffffff80, RZ, 0xc0, !PT ;  /* 0xffffff8007077812 */ /* 0x000fe200078ec0ff */
[----:B------:R-:W-:Y:S01]  /*0330*/  NOP ;  /* 0x0000000000007918 */ /* 0x000fe20000000000 */
[----:B------:R-:W-:Y:S01]  /*0340*/  LEA.HI R8, R8, R3, RZ, 0x2 ;  /* 0x0000000308087211 */ /* 0x000fe200078f10ff */
[----:B------:R-:W2:Y:S01]  /*0350*/  LDC R10, c[0x0][0x144] ;  /* 0x00005100ff0a7b82 */ /* 0x000ea20000000800 */
[----:B------:R-:W-:Y:S01]  /*0360*/  NOP ;  /* 0x0000000000007918 */ /* 0x000fe20000000000 */
[----:B------:R-:W-:Y:S01]  /*0370*/  IMAD.IADD R6, R18, 0x1, -R7 ;  /* 0x0000000112067824 */ /* 0x000fe200078e0a07 */
[----:B------:R-:W-:Y:S01]  /*0380*/  LOP3.LUT R8, R8, 0x3ffffffc, RZ, 0xc0, !PT ;  /* 0x3ffffffc08087812 */ /* 0x000fe200078ec0ff */
[----:B------:R-:W-:Y:S01]  /*0390*/  IMAD.MOV.U32 R23, RZ, RZ, 0x1 ;  /* 0x00000001ff177424 */ /* 0x000fe200078e00ff */
[----:B------:R-:W-:-:S02]  /*03a0*/  ISETP.NE.AND P3, PT, R5, RZ, PT ;  /* 0x000000ff0500720c */ /* 0x000fc40003f65270 */
[----:B------:R-:W-:Y:S01]  /*03b0*/  SHF.R.S32.HI R7, RZ, 0x1f, R6 ;  /* 0x0000001fff077819 */ /* 0x000fe20000011406 */
[----:B------:R-:W-:Y:S01]  /*03c0*/  IMAD.IADD R8, R3, 0x1, -R8 ;  /* 0x0000000103087824 */ /* 0x000fe200078e0a08 */
[----:B------:R-:W3:Y:S02]  /*03d0*/  LDC R13, c[0x0][0x140] ;  /* 0x00005000ff0d7b82 */ /* 0x000ee40000000800 */
[----:B------:R-:W-:Y:S02]  /*03e0*/  LEA.HI R7, R7, R6, RZ, 0x3 ;  /* 0x0000000607077211 */ /* 0x000fe400078f18ff */
[----:B-----5:R-:W-:Y:S02]  /*03f0*/  ISETP.NE.OR P0, PT, R0, RZ, !P0 ;  /* 0x000000ff0000720c */ /* 0x020fe40004705670 */
[--C-:B------:R-:W-:Y:S02]  /*0400*/  SHF.R.S32.HI R0, RZ, 0x3, R7.reuse ;  /* 0x00000003ff007819 */ /* 0x100fe40000011407 */
[----:B------:R-:W-:-:S02]  /*0410*/  SHF.R.S32.HI R7, RZ, 0x1f, R7 ;  /* 0x0000001fff077819 */ /* 0x000fc40000011407 */
[----:B0-----:R-:W-:Y:S02]  /*0420*/  I2FP.F32.U32 R9, UR8 ;  /* 0x0000000800097c45 */ /* 0x001fe40008201000 */
[----:B------:R-:W-:-:S03]  /*0430*/  LEA.HI R7, R7, R0, RZ, 0x2 ;  /* 0x0000000007077211 */ /* 0x000fc600078f10ff */
[----:B------:R-:W-:Y:S01]  /*0440*/  FMUL R9, R9, UR4 ;  /* 0x0000000409097c20 */ /* 0x000fe20008400000 */
[----:B------:R-:W-:Y:S01]  /*0450*/  LOP3.LUT R7, R7, 0xfffffffc, RZ, 0xc0, !PT ;  /* 0xfffffffc07077812 */ /* 0x000fe200078ec0ff */
[----:B------:R-:W-:Y:S01]  /*0460*/  VOTEU.ALL UP0, P0 ;  /* 0x00000000003f7886 */ /* 0x000fe20000000000 */
[----:B-1----:R-:W-:Y:S01]  /*0470*/  I2FP.F32.U32 R3, R4 ;  /* 0x0000000400037245 */ /* 0x002fe20000201000 */
[----:B------:R-:W-:Y:S01]  /*0480*/  ULDC UR4, c[0x0][0x154] ;  /* 0x0000550000047ab9 */ /* 0x000fe20000000800 */
[----:B------:R-:W-:Y:S01]  /*0490*/  VOTEU.ALL UP1, P0 ;  /* 0x00000000003f7886 */ /* 0x000fe20000020000 */
[----:B------:R-:W0:Y:S01]  /*04a0*/  F2I.U32.TRUNC.NTZ R9, R9 ;  /* 0x0000000900097305 */ /* 0x000e22000020f000 */
[----:B------:R-:W-:Y:S01]  /*04b0*/  IMAD.IADD R7, R0, 0x1, -R7 ;  /* 0x0000000100077824 */ /* 0x000fe200078e0a07 */
[----:B------:R-:W1:Y:S01]  /*04c0*/  @!UP0 S2UR UR7, SR_CgaCtaId ;  /* 0x00000000000789c3 */ /* 0x000e620000008800 */
[----:B------:R-:W-:Y:S01]  /*04d0*/  FMUL R12, R3, UR4 ;  /* 0x00000004030c7c20 */ /* 0x000fe20008400000 */
[----:B------:R-:W-:Y:S01]  /*04e0*/  UMOV UR4, 0x20 ;  /* 0x0000002000047882 */ /* 0x000fe20000000000 */
[----:B------:R-:W-:Y:S01]  /*04f0*/  IMAD R8, R8, 0x4, R7 ;  /* 0x0000000408087824 */ /* 0x000fe200078e0207 */
[----:B------:R-:W-:Y:S01]  /*0500*/  @!UP0 UMOV UR6, 0x400 ;  /* 0x0000040000068882 */ /* 0x000fe20000000000 */
[----:B------:R-:W-:-:S04]  /*0510*/  @!UP0 UIADD3 UR4, -UR4, 0x100000, URZ ;  /* 0x0010000004048890 */ /* 0x000fc8000fffe13f */
[----:B------:R-:W-:Y:S02]  /*0520*/  @!UP0 USHF.L.U32 UR5, UR4, 0xb, URZ ;  /* 0x0000000b04058899 */ /* 0x000fe4000800063f */
[----:B------:R-:W-:Y:S01]  /*0530*/  @!UP0 USHF.L.U32 UR4, UR4, 0x1, URZ ;  /* 0x0000000104048899 */ /* 0x000fe2000800063f */
[----:B---3--:R-:W-:Y:S01]  /*0540*/  ISETP.EQ.U32.AND P2, PT, R13, 0x1, PT ;  /* 0x000000010d00780c */ /* 0x008fe20003f42070 */
[----:B------:R-:W3:Y:S01]  /*0550*/  F2I.U32.TRUNC.NTZ R12, R12 ;  /* 0x0000000c000c7305 */ /* 0x000ee2000020f000 */
[----:B------:R-:W-:Y:S01]  /*0560*/  LEA.HI R0, R8, R8, RZ, 0x1 ;  /* 0x0000000808007211 */ /* 0x000fe200078f08ff */
[----:B------:R-:W5:Y:S03]  /*0570*/  LDC R7, c[0x0][0x148] ;  /* 0x00005200ff077b82 */ /* 0x000f660000000800 */
[----:B------:R-:W-:Y:S01]  /*0580*/  LOP3.LUT R11, R0, 0xfffffffe, RZ, 0xc0, !PT ;  /* 0xfffffffe000b7812 */ /* 0x000fe200078ec0ff */
[----:B0-----:R-:W-:Y:S01]  /*0590*/  IMAD.MOV R15, RZ, RZ, -R9 ;  /* 0x000000ffff0f7224 */ /* 0x001fe200078e0a09 */
[----:B------:R-:W-:-:S03]  /*05a0*/  SHF.R.S32.HI R9, RZ, 0x1f, R2 ;  /* 0x0000001fff097819 */ /* 0x000fc60000011402 */
[----:B--2---:R-:W-:Y:S01]  /*05b0*/  IMAD R3, R10, R15, UR8 ;  /* 0x000000080a037e24 */ /* 0x004fe2000f8e020f */
[----:B------:R-:W-:Y:S01]  /*05c0*/  LEA.HI R9, R9, R2, RZ, 0x2 ;  /* 0x0000000209097211 */ /* 0x000fe200078f10ff */
[C---:B------:R-:W-:Y:S02]  /*05d0*/  IMAD.IADD R0, R8.reuse, 0x1, -R11 ;  /* 0x0000000108007824 */ /* 0x040fe400078e0a0b */
[----:B------:R-:W-:Y:S01]  /*05e0*/  IMAD.SHL.U32 R11, R8, 0x4, RZ ;  /* 0x00000004080b7824 */ /* 0x000fe200078e00ff */
[----:B------:R-:W-:Y:S01]  /*05f0*/  LOP3.LUT R9, R9, 0xfffffffc, RZ, 0xc0, !PT ;  /* 0xfffffffc09097812 */ /* 0x000fe200078ec0ff */
[----:B---3--:R-:W-:Y:S01]  /*0600*/  IMAD.MOV R21, RZ, RZ, -R12 ;  /* 0x000000ffff157224 */ /* 0x008fe200078e0a0c */
[----:B------:R-:W-:Y:S01]  /*0610*/  ISETP.NE.AND P4, PT, R0, R3, PT ;  /* 0x000000030000720c */ /* 0x000fe20003f85270 */
[----:B-1----:R-:W-:Y:S01]  /*0620*/  @!UP0 ULEA UR6, UR7, UR6, 0x18 ;  /* 0x0000000607068291 */ /* 0x002fe2000f8ec03f */
[----:B------:R-:W-:Y:S01]  /*0630*/  LOP3.LUT R152, R8, 0xc, R11, 0x78, !PT ;  /* 0x0000000c08987812 */ /* 0x000fe200078e780b */
[----:B------:R-:W-:Y:S01]  /*0640*/  IMAD.IADD R0, R2, 0x1, -R9 ;  /* 0x0000000102007824 */ /* 0x000fe200078e0a09 */
[----:B------:R-:W-:Y:S01]  /*0650*/  VOTEU.ALL UP0, P0 ;  /* 0x00000000003f7886 */ /* 0x000fe20000000000 */
[----:B------:R-:W-:Y:S01]  /*0660*/  LOP3.LUT P0, RZ, R6, 0x7, RZ, 0xc0, !PT ;  /* 0x0000000706ff7812 */ /* 0x000fe2000780c0ff */
[----:B------:R-:W-:-:S02]  /*0670*/  VIADD R6, R5, 0xffffffff ;  /* 0xffffffff05067836 */ /* 0x000fc40000000000 */
[----:B------:R-:W-:Y:S01]  /*0680*/  ISETP.NE.AND P1, PT, R0, 0x3, PT ;  /* 0x000000030000780c */ /* 0x000fe20003f25270 */
[----:B-----5:R-:W-:Y:S01]  /*0690*/  IMAD R9, R7, R21, R4 ;  /* 0x0000001507097224 */ /* 0x020fe200078e0204 */
[----:B------:R-:W-:Y:S02]  /*06a0*/  ISETP.LT.U32.AND P0, PT, R152, 0x4, !P0 ;  /* 0x000000049800780c */ /* 0x000fe40004701070 */
[----:B------:R-:W-:Y:S01]  /*06b0*/  ISETP.EQ.OR P1, PT, R0, RZ, !P1 ;  /* 0x000000ff0000720c */ /* 0x000fe20004f22670 */
[----:B------:R-:W0:Y:S02]  /*06c0*/  FENCE.VIEW.ASYNC.S ;  /* 0x00000000000073c6 */ /* 0x000e240000000000 */
[----:B0-----:R0:W1:Y:S01]  /*06d0*/  @!UP0 SYNCS.EXCH.64 URZ, [UR6+0x40], UR4 ;  /* 0x00004004063f85b2 */ /* 0x0010620008000100 */
[----:B------:R-:W-:Y:S02]  /*06e0*/  @P4 LEA.HI R2, R152, R152, RZ, 0x1 ;  /* 0x0000009898024211 */ /* 0x000fe400078f08ff */
[----:B------:R-:W-:-:S02]  /*06f0*/  ISETP.EQ.AND P1, PT, R5, RZ, P1 ;  /* 0x000000ff0500720c */ /* 0x000fc40000f22270 */
[----:B------:R-:W-:Y:S02]  /*0700*/  @P4 SHF.R.S32.HI R2, RZ, 0x1, R2 ;  /* 0x00000001ff024819 */ /* 0x000fe40000011402 */
[----:B------:R-:W-:Y:S02]  /*0710*/  ISETP.GE.U32.AND P6, PT, R6, 0x2, PT ;  /* 0x000000020600780c */ /* 0x000fe40003fc6070 */
[----:B------:R-:W-:Y:S02]  /*0720*/  @P4 ISETP.NE.AND P5, PT, R2, R9, PT ;  /* 0x000000090200420c */ /* 0x000fe40003fa5270 */
[----:B------:R-:W-:Y:S02]  /*0730*/  SEL R2, RZ, 0x1, !P0 ;  /* 0x00000001ff027807 */ /* 0x000fe40004000000 */
[----:B------:R-:W-:Y:S02]  /*0740*/  @P4 SEL R23, RZ, 0x1, P5 ;  /* 0x00000001ff174807 */ /* 0x000fe40002800000 */
[----:B------:R-:W-:Y:S01]  /*0750*/  SEL R19, RZ, 0x1, !P1 ;  /* 0x00000001ff137807 */ /* 0x000fe20004800000 */
[----:B------:R0:W2:Y:S01]  /*0760*/  @!UP1 SYNCS.EXCH.64 URZ, [UR6+0x48], UR4 ;  /* 0x00004804063f95b2 */ /* 0x0000a20008000100 */
[----:B------:R-:W-:Y:S01]  /*0770*/  LOP3.LUT R23, R23, R2, RZ, 0xc0, !PT ;  /* 0x0000000217177212 */ /* 0x000fe200078ec0ff */
[----:B------:R-:W-:Y:S01]  /*0780*/  NOP ;  /* 0x0000000000007918 */ /* 0x000fe20000000000 */
[----:B------:R-:W-:Y:S01]  /*0790*/  SEL R19, R19, 0x2, P6 ;  /* 0x0000000213137807 */ /* 0x000fe20003000000 */
[----:B------:R-:W-:Y:S06]  /*07a0*/  @!P2 BRA `(.L_x_3) ;  /* 0x000000000008a947 */ /* 0x000fec0003800000 */
[----:B-12-4-:R-:W-:Y:S01]  /*07b0*/  UCGABAR_ARV ;  /* 0x00000000000079c7 */ /* 0x016fe20008000000 */
[----:B------:R-:W-:Y:S05]  /*07c0*/  BRA `(.L_x_4) ;  /* 0x0000000000047947 */ /* 0x000fea0003800000 */
.L_x_3:
[----:B-12-4-:R-:W-:Y:S01]  /*07d0*/  NOP ;  /* 0x0000000000007918 */ /* 0x016fe20000000000 */
.L_x_4:
[----:B------:R-:W1:Y:S01]  /*07e0*/  LDC R2, c[0x0][0x65c] ;  /* 0x00019700ff027b82 */ /* 0x000e620000000800 */
[----:B------:R-:W-:Y:S02]  /*07f0*/  IMAD.U32 R8, RZ, RZ, UR8 ;  /* 0x00000008ff087e24 */ /* 0x000fe4000f8e00ff */
[----:B------:R-:W-:Y:S01]  /*0800*/  IMAD.MOV.U32 R9, RZ, RZ, RZ ;  /* 0x000000ffff097224 */ /* 0x000fe200078e00ff */
[----:B-1----:R-:W-:-:S04]  /*0810*/  ISETP.NE.AND P1, PT, R2, 0x1, PT ;  /* 0x000000010200780c */ /* 0x002fc80003f25270 */
[----:B------:R-:W-:-:S09]  /*0820*/  P2R R5, PR, RZ, 0x2 ;  /* 0x00000002ff057803 */ /* 0x000fd20000000000 */
[----:B------:R-:W1:Y:S01]  /*0830*/  @P1 LDC R17, c[0x0][0x10] ;  /* 0x00000400ff111b82 */ /* 0x000e620000000800 */
[----:B------:R-:W-:Y:S02]  /*0840*/  @P1 IMAD.MOV.U32 R5, RZ, RZ, RZ ;  /* 0x000000ffff051224 */ /* 0x000fe400078e00ff */
[----:B------:R-:W-:-:S05]  /*0850*/  @P1 IMAD.MOV.U32 R13, RZ, RZ, RZ ;  /* 0x000000ffff0d1224 */ /* 0x000fca00078e00ff */
[----:B------:R-:W2:Y:S01]  /*0860*/  @!P1 LDC R11, c[0x0][0xc] ;  /* 0x00000300ff0b9b82 */ /* 0x000ea20000000800 */
[----:B-1----:R-:W-:-:S04]  /*0870*/  @P1 IMAD.WIDE.U32 R16, R17, UR8, R4 ;  /* 0x0000000811101c25 */ /* 0x002fc8000f8e0004 */
[----:B------:R-:W-:Y:S02]  /*0880*/  @P1 IMAD.IADD R17, R17, 0x1, R13 ;  /* 0x0000000111111824 */ /* 0x000fe400078e020d */
[----:B--2---:R-:W-:-:S04]  /*0890*/  @!P1 IMAD.WIDE.U32 R8, R4, R11, R8 ;  /* 0x0000000b04089225 */ /* 0x004fc800078e0008 */
[----:B------:R-:W-:Y:S02]  /*08a0*/  @!P1 IMAD.MOV.U32 R16, RZ, RZ, R8 ;  /* 0x000000ffff109224 */ /* 0x000fe400078e0008 */
[----:B------:R-:W-:Y:S01]  /*08b0*/  @!P1 IMAD.MOV.U32 R17, RZ, RZ, R9 ;  /* 0x000000ffff119224 */ /* 0x000fe200078e0009 */
[----:B------:R-:W-:Y:S06]  /*08c0*/  @!P2 BRA `(.L_x_5) ;  /* 0x00000000000ca947 */ /* 0x000fec0003800000 */
[----:B------:R-:W-:Y:S01]  /*08d0*/  UCGABAR_WAIT ;  /* 0x0000000000007dc7 */ /* 0x000fe20008000000 */
[----:B------:R-:W-:Y:S01]  /*08e0*/  CCTL.IVALL ;  /* 0x00000000ff00798f */ /* 0x000fe20002000000 */
[----:B------:R-:W-:Y:S05]  /*08f0*/  BRA `(.L_x_6) ;  /* 0x0000000000047947 */ /* 0x000fea0003800000 */
.L_x_5:
[----:B------:R-:W-:Y:S06]  /*0900*/  BAR.SYNC.DEFER_BLOCKING 0x0 ;  /* 0x0000000000007b1d */ /* 0x000fec0000010000 */
.L_x_6:
[----:B------:R-:W-:Y:S05]  /*0910*/  @!P3 BRA `(.L_x_7) ;  /* 0x00000084000cb947 */ /* 0x000fea0003800000 */
[----:B------:R-:W-:-:S13]  /*0920*/  ISETP.GT.U32.AND P0, PT, R6, 0x1, PT ;  /* 0x000000010600780c */ /* 0x000fda0003f04070 */
[----:B0-----:R-:W-:Y:S05]  /*0930*/  @P0 EXIT ;  /* 0x000000000000094d */ /* 0x001fea0003800000 */
[----:B------:R-:W-:Y:S01]  /*0940*/  ULDC.64 UR4, c[0x0][0x650] ;  /* 0x0001940000047ab9 */ /* 0x000fe20000000a00 */
[----:B------:R-:W-:Y:S01]  /*0950*/  PRMT R0, RZ, 0x7610, R0 ;  /* 0x00007610ff007816 */ /* 0x000fe20000000000 */
[----:B------:R-:W-:Y:S01]  /*0960*/  IMAD.MOV.U32 R154, RZ, RZ, -0x1 ;  /* 0xffffffffff9a7424 */ /* 0x000fe200078e00ff */
[----:B------:R-:W-:Y:S01]  /*0970*/  ISETP.GE.U32.AND P0, PT, R16, UR4, PT ;  /* 0x0000000410007c0c */ /* 0x000fe2000bf06070 */
[----:B------:R-:W-:Y:S02]  /*0980*/  IMAD.MOV.U32 R153, RZ, RZ, -0x1 ;  /* 0xffffffffff997424 */ /* 0x000fe400078e00ff */
[----:B------:R-:W-:Y:S01]  /*0990*/  IMAD.MOV.U32 R22, RZ, RZ, -0x1 ;  /* 0xffffffffff167424 */ /* 0x000fe200078e00ff */
[----:B------:R-:W-:-:S13]  /*09a0*/  ISETP.GE.U32.AND.EX P0, PT, R17, UR5, PT, P0 ;  /* 0x0000000511007c0c */ /* 0x000fda000bf06100 */
[----:B------:R-:W-:Y:S05]  /*09b0*/  @P0 BRA `(.L_x_8) ;  /* 0x00000004002c0947 */ /* 0x000fea0003800000 */
[----:B------:R-:W0:Y:S01]  /*09c0*/  LDC.64 R24, c[0x0][0x628] ;  /* 0x00018a00ff187b82 */ /* 0x000e220000000a00 */
[----:B------:R-:W-:Y:S02]  /*09d0*/  IMAD.MOV.U32 R8, RZ, RZ, R16 ;  /* 0x000000ffff087224 */ /* 0x000fe400078e0010 */
[----:B------:R-:W-:-:S05]  /*09e0*/  IMAD.MOV.U32 R9, RZ, RZ, R17 ;  /* 0x000000ffff097224 */ /* 0x000fca00078e0011 */
[----:B------:R-:W1:Y:S08]  /*09f0*/  LDC R0, c[0x0][0x630] ;  /* 0x00018c00ff007b82 */ /* 0x000e700000000800 */
[----:B------:R-:W2:Y:S01]  /*0a00*/  LDC.64 R26, c[0x0][0x620] ;  /* 0x00018800ff1a7b82 */ /* 0x000ea20000000a00 */
[----:B0-----:R-:W-:-:S04]  /*0a10*/  ISETP.NE.U32.AND P0, PT, R24, RZ, PT ;  /* 0x000000ff1800720c */ /* 0x001fc80003f05070 */
[----:B------:R-:W-:-:S13]  /*0a20*/  ISETP.NE.AND.EX P0, PT, R25, RZ, PT, P0 ;  /* 0x000000ff1900720c */ /* 0x000fda0003f05300 */
[----:B-12---:R-:W-:Y:S05]  /*0a30*/  @!P0 BRA `(.L_x_9) ;  /* 0x0000000000288947 */ /* 0x006fea0003800000 */
[----:B------:R-:W0:Y:S02]  /*0a40*/  LDC R13, c[0x0][0x634] ;  /* 0x00018d00ff0d7b82 */ /* 0x000e240000000800 */
[----:B0-----:R-:W-:-:S05]  /*0a50*/  IADD3 R13, P0, R16, R13, RZ ;  /* 0x0000000d100d7210 */ /* 0x001fca0007f1e0ff */
[----:B------:R-:W-:-:S04]  /*0a60*/  IMAD.X R15, RZ, RZ, R17, P0 ;  /* 0x000000ffff0f7224 */ /* 0x000fc800000e0611 */
[----:B------:R-:W-:-:S04]  /*0a70*/  IMAD.WIDE.U32 R8, R15, R24, RZ ;  /* 0x000000180f087225 */ /* 0x000fc800078e00ff */
[----:B------:R-:W-:-:S04]  /*0a80*/  IMAD.WIDE.U32 R10, P0, R13, R25, R8 ;  /* 0x000000190d0a7225 */ /* 0x000fc80007800008 */
[----:B------:R-:W-:-:S04]  /*0a90*/  IMAD.WIDE.U32 R8, R13, R24, RZ ;  /* 0x000000180d087225 */ /* 0x000fc800078e00ff */
[----:B------:R-:W-:Y:S01]  /*0aa0*/  IMAD.X R13, RZ, RZ, RZ, P0 ;  /* 0x000000ffff0d7224 */ /* 0x000fe200000e06ff */
[----:B------:R-:W-:Y:S01]  /*0ab0*/  IADD3 RZ, P0, R9, R10, RZ ;  /* 0x0000000a09ff7210 */ /* 0x000fe20007f1e0ff */
[----:B------:R-:W-:-:S04]  /*0ac0*/  IMAD.MOV.U32 R12, RZ, RZ, R11 ;  /* 0x000000ffff0c7224 */ /* 0x000fc800078e000b */
[----:B------:R-:W-:-:S08]  /*0ad0*/  IMAD.WIDE.U32.X R8, R15, R25, R12, P0 ;  /* 0x000000190f087225 */ /* 0x000fd000000e040c */
.L_x_9:
[----:B------:R-:W0:Y:S01]  /*0ae0*/  LDC.64 R24, c[0x0][0x640] ;  /* 0x00019000ff187b82 */ /* 0x000e220000000a00 */
[-CC-:B------:R-:W-:Y:S01]  /*0af0*/  SHF.R.U64 R28, R8, R0.reuse, R9.reuse ;  /* 0x00000000081c7219 */ /* 0x180fe20000001209 */
[----:B------:R-:W-:Y:S01]  /*0b00*/  IMAD R30, R7, R21, R4 ;  /* 0x00000015071e7224 */ /* 0x000fe200078e0204 */
[----:B------:R-:W-:Y:S01]  /*0b10*/  SHF.R.U32.HI R0, RZ, R0, R9 ;  /* 0x00000000ff007219 */ /* 0x000fe20000011609 */
[----:B------:R-:W-:Y:S01]  /*0b20*/  IMAD.MOV.U32 R21, RZ, RZ, 0x1 ;  /* 0x00000001ff157424 */ /* 0x000fe200078e00ff */
[----:B------:R-:W-:-:S03]  /*0b30*/  IADD3 R5, P0, RZ, -R28, RZ ;  /* 0x8000001cff057210 */ /* 0x000fc60007f1e0ff */
[----:B------:R-:W1:Y:S02]  /*0b40*/  LDC R6, c[0x0][0x618] ;  /* 0x00018600ff067b82 */ /* 0x000e640000000800 */
[----:B------:R-:W-:-:S04]  /*0b50*/  IMAD.X R9, RZ, RZ, ~R0, P0 ;  /* 0x000000ffff097224 */ /* 0x000fc800000e0e00 */
[-C--:B------:R-:W-:Y:S02]  /*0b60*/  IMAD R0, R9, R26.reuse, RZ ;  /* 0x0000001a09007224 */ /* 0x080fe400078e02ff */
[----:B------:R-:W2:Y:S01]  /*0b70*/  LDC R11, c[0x0][0x608] ;  /* 0x00018200ff0b7b82 */ /* 0x000ea20000000800 */
[----:B------:R-:W-:-:S04]  /*0b80*/  IMAD.WIDE.U32 R8, R5, R26, R16 ;  /* 0x0000001a05087225 */ /* 0x000fc800078e0010 */
[----:B------:R-:W-:-:S03]  /*0b90*/  IMAD R5, R5, R27, R0 ;  /* 0x0000001b05057224 */ /* 0x000fc600078e0200 */
[----:B------:R-:W3:Y:S01]  /*0ba0*/  LDC R12, c[0x0][0x658] ;  /* 0x00019600ff0c7b82 */ /* 0x000ee20000000800 */
[----:B0-----:R-:W-:Y:S01]  /*0bb0*/  ISETP.NE.U32.AND P0, PT, R24, RZ, PT ;  /* 0x000000ff1800720c */ /* 0x001fe20003f05070 */
[----:B------:R-:W-:Y:S02]  /*0bc0*/  IMAD.IADD R5, R9, 0x1, R5 ;  /* 0x0000000109057824 */ /* 0x000fe400078e0205 */
[----:B------:R-:W-:Y:S01]  /*0bd0*/  IMAD.MOV.U32 R9, RZ, RZ, -0x1 ;  /* 0xffffffffff097424 */ /* 0x000fe200078e00ff */
[----:B------:R-:W-:-:S03]  /*0be0*/  ISETP.NE.AND.EX P0, PT, R25, RZ, PT, P0 ;  /* 0x000000ff1900720c */ /* 0x000fc60003f05300 */
[----:B------:R-:W0:Y:S01]  /*0bf0*/  LDC R15, c[0x0][0x600] ;  /* 0x00018000ff0f7b82 */ /* 0x000e220000000800 */
[-CC-:B-1----:R-:W-:Y:S02]  /*0c00*/  SHF.R.U64 R13, R8, R6.reuse, R5.reuse ;  /* 0x00000006080d7219 */ /* 0x182fe40000001205 */
[----:B------:R-:W-:-:S05]  /*0c10*/  SHF.R.U32.HI R0, RZ, R6, R5 ;  /* 0x00000006ff007219 */ /* 0x000fca0000011605 */
[----:B------:R-:W1:Y:S01]  /*0c20*/  LDC R14, c[0x0][0x648] ;  /* 0x00019200ff0e7b82 */ /* 0x000e620000000800 */
[-CC-:B--2---:R-:W-:Y:S02]  /*0c30*/  SHF.R.U64 R27, R13, R11.reuse, R0.reuse ;  /* 0x0000000b0d1b7219 */ /* 0x184fe40000001200 */
[----:B------:R-:W-:-:S05]  /*0c40*/  SHF.R.U32.HI R5, RZ, R11, R0 ;  /* 0x0000000bff057219 */ /* 0x000fca0000011600 */
[----:B------:R-:W2:Y:S01]  /*0c50*/  LDC R20, c[0x0][0x638] ;  /* 0x00018e00ff147b82 */ /* 0x000ea20000000800 */
[-CC-:B---3--:R-:W-:Y:S02]  /*0c60*/  SHF.R.U64 R26, R27, R12.reuse, R5.reuse ;  /* 0x0000000c1b1a7219 */ /* 0x188fe40000001205 */
[-C--:B------:R-:W-:Y:S02]  /*0c70*/  SHF.L.U32 R0, R9, R12.reuse, RZ ;  /* 0x0000000c09007219 */ /* 0x080fe400000006ff */
[----:B------:R-:W-:Y:S01]  /*0c80*/  SHF.R.U32.HI R5, RZ, R12, R5 ;  /* 0x0000000cff057219 */ /* 0x000fe20000011605 */
[----:B------:R-:W-:Y:S01]  /*0c90*/  IMAD.MOV.U32 R4, RZ, RZ, R26 ;  /* 0x000000ffff047224 */ /* 0x000fe200078e001a */
[----:B------:R-:W-:Y:S01]  /*0ca0*/  LOP3.LUT R10, RZ, R0, RZ, 0x33, !PT ;  /* 0x00000000ff0a7212 */ /* 0x000fe200078e33ff */
[----:B------:R-:W3:Y:S01]  /*0cb0*/  LDC R22, c[0x0][0x610] ;  /* 0x00018400ff167b82 */ /* 0x000ee20000000800 */
[----:B------:R-:W-:Y:S05]  /*0cc0*/  @!P0 BRA `(.L_x_10) ;  /* 0x0000000000288947 */ /* 0x000fea0003800000 */
[----:B------:R-:W4:Y:S02]  /*0cd0*/  LDC R9, c[0x0][0x64c] ;  /* 0x00019300ff097b82 */ /* 0x000f240000000800 */
[----:B----4-:R-:W-:-:S05]  /*0ce0*/  IADD3 R9, P0, R26, R9, RZ ;  /* 0x000000091a097210 */ /* 0x010fca0007f1e0ff */
        /* <DEDUP_REMOVED lines=8> */
.L_x_10:
[----:B-1----:R-:W-:Y:S01]  /*0d70*/  SHF.R.U64 R4, R4, R14, R5 ;  /* 0x0000000e04047219 */ /* 0x002fe20000001205 */
[----:B0-----:R-:W-:Y:S01]  /*0d80*/  VIADD R6, R15, 0xffffffff ;  /* 0xffffffff0f067836 */ /* 0x001fe20000000000 */
[----:B------:R-:W-:Y:S02]  /*0d90*/  SHF.L.U32 R0, R21, R12, RZ ;  /* 0x0000000c15007219 */ /* 0x000fe400000006ff */
[----:B------:R-:W-:Y:S01]  /*0da0*/  LOP3.LUT R5, R27, R10, RZ, 0xc0, !PT ;  /* 0x0000000a1b057212 */ /* 0x000fe200078ec0ff */
[----:B------:R-:W-:Y:S01]  /*0db0*/  IMAD.MOV R7, RZ, RZ, -R4 ;  /* 0x000000ffff077224 */ /* 0x000fe200078e0a04 */
[----:B------:R-:W-:Y:S02]  /*0dc0*/  SEL R3, R3, R30, !P1 ;  /* 0x0000001e03037207 */ /* 0x000fe40004800000 */
[----:B------:R-:W-:Y:S01]  /*0dd0*/  LOP3.LUT R6, R13, R6, RZ, 0xc0, !PT ;  /* 0x000000060d067212 */ /* 0x000fe200078ec0ff */
[----:B------:R-:W-:Y:S02]  /*0de0*/  IMAD R4, R0, R4, R5 ;  /* 0x0000000400047224 */ /* 0x000fe400078e0205 */
[----:B--2---:R-:W-:-:S02]  /*0df0*/  IMAD R0, R7, R20, R26 ;  /* 0x0000001407007224 */ /* 0x004fc400078e021a */
[----:B---3--:R-:W-:Y:S02]  /*0e00*/  IMAD R3, R4, R22, R3 ;  /* 0x0000001604037224 */ /* 0x008fe400078e0203 */
[----:B------:R-:W-:Y:S02]  /*0e10*/  IMAD R154, R0, R15, R6 ;  /* 0x0000000f009a7224 */ /* 0x000fe400078e0206 */
[----:B------:R-:W-:Y:S02]  /*0e20*/  IMAD.MOV.U32 R4, RZ, RZ, 0x1 ;  /* 0x00000001ff047424 */ /* 0x000fe400078e00ff */
[----:B------:R-:W-:Y:S01]  /*0e30*/  IMAD.MOV.U32 R22, RZ, RZ, R28 ;  /* 0x000000ffff167224 */ /* 0x000fe200078e001c */
[----:B------:R-:W-:Y:S02]  /*0e40*/  SEL R153, R154, R3, !P1 ;  /* 0x000000039a997207 */ /* 0x000fe40004800000 */
[----:B------:R-:W-:Y:S02]  /*0e50*/  PRMT R0, R4, 0x7610, R0 ;  /* 0x0000761004007816 */ /* 0x000fe40000000000 */
[----:B------:R-:W-:-:S07]  /*0e60*/  SEL R154, R3, R154, !P1 ;  /* 0x0000009a039a7207 */ /* 0x000fce0004800000 */
.L_x_8:
[----:B------:R-:W-:-:S08]  /*0e70*/  NOP ;  /* 0x0000000000007918 */ /* 0x000fd00000000000 */
[----:B------:R-:W0:Y:S02]  /*0e80*/  USETMAXREG.TRY_ALLOC.CTAPOOL UP0, 0xe8 ;  /* 0x000000e8000079c8 */ /* 0x000e240008000600 */
[----:B0-----:R-:W-:-:S13]  /*0e90*/  PLOP3.LUT P0, PT, PT, PT, UP0, 0x80, 0x0 ;  /* 0x000000000000781c */ /* 0x001fda0003f0f008 */
[----:B------:R-:W-:Y:S05]  /*0ea0*/  @!P0 BRA `(.L_x_8) ;  /* 0xfffffffc00f08947 */ /* 0x000fea000383ffff */
[----:B------:R-:W-:Y:S01]  /*0eb0*/  ULDC.64 UR4, c[0x0][0x598] ;  /* 0x0001660000047ab9 */ /* 0x000fe20000000a00 */
[----:B------:R-:W-:Y:S01]  /*0ec0*/  ULDC.64 UR36, c[0x0][0x208] ;  /* 0x0000820000247ab9 */ /* 0x000fe20000000a00 */
[----:B------:R-:W-:-:S04]  /*0ed0*/  ISETP.NE.U32.AND P0, PT, RZ, UR4, PT ;  /* 0x00000004ff007c0c */ /* 0x000fc8000bf05070 */
[----:B------:R-:W-:-:S13]  /*0ee0*/  ISETP.NE.AND.EX P0, PT, RZ, UR5, PT, P0 ;  /* 0x00000005ff007c0c */ /* 0x000fda000bf05300 */
[----:B------:R-:W-:Y:S05]  /*0ef0*/  @!P0 BRA `(.L_x_11) ;  /* 0x00000000001c8947 */ /* 0x000fea0003800000 */
[----:B------:R-:W0:Y:S02]  /*0f00*/  LDC.64 R4, c[0x0][0x598] ;  /* 0x00016600ff047b82 */ /* 0x000e240000000a00 */
[----:B0-----:R-:W2:Y:S02]  /*0f10*/  LDG.E.64 R4, desc[UR36][R4.64] ;  /* 0x0000002404047981 */ /* 0x001ea4000c1e1b00 */
[----:B--2---:R-:W-:-:S04]  /*0f20*/  ISETP.NE.U32.AND P0, PT, R4, RZ, PT ;  /* 0x000000ff0400720c */ /* 0x004fc80003f05070 */
[----:B------:R-:W-:-:S13]  /*0f30*/  ISETP.NE.AND.EX P0, PT, R5, RZ, PT, P0 ;  /* 0x000000ff0500720c */ /* 0x000fda0003f05300 */
[----:B------:R-:W-:Y:S05]  /*0f40*/  @!P0 BRA `(.L_x_11) ;  /* 0x0000000000088947 */ /* 0x000fea0003800000 */
[----:B------:R0:W5:Y:S01]  /*0f50*/  LD.E R155, desc[UR36][R4.64] ;  /* 0x00000024049b7980 */ /* 0x000162000c101900 */
[----:B------:R-:W-:Y:S05]  /*0f60*/  BRA `(.L_x_12) ;  /* 0x0000000000247947 */ /* 0x000fea0003800000 */
.L_x_11:
[----:B------:R-:W-:Y:S02]  /*0f70*/  ULDC.64 UR4, c[0x0][0x588] ;  /* 0x0001620000047ab9 */ /* 0x000fe40000000a00 */
[----:B------:R-:W-:-:S04]  /*0f80*/  ISETP.NE.U32.AND P0, PT, RZ, UR4, PT ;  /* 0x00000004ff007c0c */ /* 0x000fc8000bf05070 */
[----:B------:R-:W-:-:S13]  /*0f90*/  ISETP.NE.AND.EX P0, PT, RZ, UR5, PT, P0 ;  /* 0x00000005ff007c0c */ /* 0x000fda000bf05300 */
[----:B------:R-:W-:Y:S05]  /*0fa0*/  @!P0 BRA `(.L_x_13) ;  /* 0x00000000000c8947 */ /* 0x000fea0003800000 */
[----:B------:R-:W0:Y:S02]  /*0fb0*/  LDC.64 R4, c[0x0][0x588] ;  /* 0x00016200ff047b82 */ /* 0x000e240000000a00 */
[----:B0-----:R1:W5:Y:S01]  /*0fc0*/  LDG.E R155, desc[UR36][R4.64] ;  /* 0x00000024049b7981 */ /* 0x001362000c1e1900 */
[----:B------:R-:W-:Y:S05]  /*0fd0*/  BRA `(.L_x_12) ;  /* 0x0000000000087947 */ /* 0x000fea0003800000 */
.L_x_13:
[----:B------:R-:W-:Y:S02]  /*0fe0*/  ULDC UR4, c[0x0][0x580] ;  /* 0x0001600000047ab9 */ /* 0x000fe40000000800 */
[----:B------:R-:W-:-:S07]  /*0ff0*/  IMAD.U32 R155, RZ, RZ, UR4 ;  /* 0x00000004ff9b7e24 */ /* 0x000fce000f8e00ff */
.L_x_12:
[----:B------:R-:W-:Y:S02]  /*1000*/  ULDC.64 UR4, c[0x0][0x5a0] ;  /* 0x0001680000047ab9 */ /* 0x000fe40000000a00 */
[----:B------:R-:W-:-:S04]  /*1010*/  ISETP.NE.U32.AND P0, PT, RZ, UR4, PT ;  /* 0x00000004ff007c0c */ /* 0x000fc8000bf05070 */
[----:B------:R-:W-:-:S13]  /*1020*/  ISETP.NE.AND.EX P0, PT, RZ, UR5, PT, P0 ;  /* 0x00000005ff007c0c */ /* 0x000fda000bf05300 */
[----:B------:R-:W-:Y:S05]  /*1030*/  @!P0 BRA `(.L_x_14) ;  /* 0x00000000001c8947 */ /* 0x000fea0003800000 */
[----:B01----:R-:W0:Y:S02]  /*1040*/  LDC.64 R4, c[0x0][0x5a0] ;  /* 0x00016800ff047b82 */ /* 0x003e240000000a00 */
[----:B0-----:R-:W2:Y:S02]  /*1050*/  LDG.E.64 R4, desc[UR36][R4.64] ;  /* 0x0000002404047981 */ /* 0x001ea4000c1e1b00 */
[----:B--2---:R-:W-:-:S04]  /*1060*/  ISETP.NE.U32.AND P0, PT, R4, RZ, PT ;  /* 0x000000ff0400720c */ /* 0x004fc80003f05070 */
[----:B------:R-:W-:-:S13]  /*1070*/  ISETP.NE.AND.EX P0, PT, R5, RZ, PT, P0 ;  /* 0x000000ff0500720c */ /* 0x000fda0003f05300 */
[----:B------:R-:W-:Y:S05]  /*1080*/  @!P0 BRA `(.L_x_14) ;  /* 0x0000000000088947 */ /* 0x000fea0003800000 */
[----:B------:R0:W5:Y:S01]  /*1090*/  LD.E R156, desc[UR36][R4.64] ;  /* 0x00000024049c7980 */ /* 0x000162000c101900 */
[----:B------:R-:W-:Y:S05]  /*10a0*/  BRA `(.L_x_15) ;  /* 0x0000000000247947 */ /* 0x000fea0003800000 */
.L_x_14:
[----:B------:R-:W-:Y:S02]  /*10b0*/  ULDC.64 UR4, c[0x0][0x590] ;  /* 0x0001640000047ab9 */ /* 0x000fe40000000a00 */
[----:B------:R-:W-:-:S04]  /*10c0*/  ISETP.NE.U32.AND P0, PT, RZ, UR4, PT ;  /* 0x00000004ff007c0c */ /* 0x000fc8000bf05070 */
[----:B------:R-:W-:-:S13]  /*10d0*/  ISETP.NE.AND.EX P0, PT, RZ, UR5, PT, P0 ;  /* 0x00000005ff007c0c */ /* 0x000fda000bf05300 */
[----:B------:R-:W-:Y:S05]  /*10e0*/  @!P0 BRA `(.L_x_16) ;  /* 0x00000000000c8947 */ /* 0x000fea0003800000 */
[----:B------:R-:W2:Y:S02]  /*10f0*/  LDC.64 R156, c[0x0][0x590] ;  /* 0x00016400ff9c7b82 */ /* 0x000ea40000000a00 */
[----:B--2---:R2:W5:Y:S01]  /*1100*/  LDG.E R156, desc[UR36][R156.64] ;  /* 0x000000249c9c7981 */ /* 0x004562000c1e1900 */
[----:B------:R-:W-:Y:S05]  /*1110*/  BRA `(.L_x_15) ;  /* 0x0000000000087947 */ /* 0x000fea0003800000 */
.L_x_16:
[----:B------:R-:W-:Y:S02]  /*1120*/  ULDC UR4, c[0x0][0x584] ;  /* 0x0001610000047ab9 */ /* 0x000fe40000000800 */
[----:B------:R-:W-:-:S07]  /*1130*/  IMAD.U32 R156, RZ, RZ, UR4 ;  /* 0x00000004ff9c7e24 */ /* 0x000fce000f8e00ff */
.L_x_15:
[----:B------:R-:W-:-:S13]  /*1140*/  LOP3.LUT P0, RZ, R0, 0xff, RZ, 0xc0, !PT ;  /* 0x000000ff00ff7812 */ /* 0x000fda000780c0ff */
[----:B------:R-:W-:Y:S05]  /*1150*/  @!P0 EXIT ;  /* 0x000000000000894d */ /* 0x000fea0003800000 */
[----:B------:R-:W-:Y:S01]  /*1160*/  ULDC UR4, c[0x0][0x28c] ;  /* 0x0000a30000047ab9 */ /* 0x000fe20000000800 */
[----:B------:R-:W-:Y:S01]  /*1170*/  UMOV UR38, URZ ;  /* 0x0000003f00267c82 */ /* 0x000fe20008000000 */
[----:B------:R-:W-:Y:S01]  /*1180*/  UIADD3 UR4, UR4, 0x7f, URZ ;  /* 0x0000007f04047890 */ /* 0x000fe2000fffe03f */
[----:B------:R-:W-:-:S03]  /*1190*/  UMOV UR39, URZ ;  /* 0x0000003f00277c82 */ /* 0x000fc60008000000 */
[----:B------:R-:W-:-:S04]  /*11a0*/  USHF.R.S32.HI UR5, URZ, 0x1f, UR4 ;  /* 0x0000001f3f057899 */ /* 0x000fc80008011404 */
[----:B------:R-:W-:-:S04]  /*11b0*/  ULEA.HI UR5, UR5, UR4, URZ, 0x7 ;  /* 0x0000000405057291 */ /* 0x000fc8000f8f383f */
[----:B------:R-:W-:-:S12]  /*11c0*/  USHF.R.S32.HI UR40, URZ, 0x7, UR5 ;  /* 0x000000073f287899 */ /* 0x000fd80008011405 */
.L_x_296:
[----:B------:R-:W-:Y:S01]  /*11d0*/  LOP3.LUT R0, R18, 0x80, RZ, 0xc0, !PT ;  /* 0x0000008012007812 */ /* 0x000fe200078ec0ff */
[----:B------:R-:W3:Y:S01]  /*11e0*/  S2UR UR7, SR_CgaCtaId ;  /* 0x00000000000779c3 */ /* 0x000ee20000008800 */
[----:B------:R-:W-:Y:S02]  /*11f0*/  UMOV UR6, 0x400 ;  /* 0x0000040000067882 */ /* 0x000fe40000000000 */
[----:B------:R-:W-:-:S06]  /*1200*/  SHF.R.U32.HI R0, RZ, 0x7, R0 ;  /* 0x00000007ff007819 */ /* 0x000fcc0000011600 */
[----:B----4-:R-:W4:Y:S01]  /*1210*/  SHFL.IDX PT, R0, R0, RZ, 0x1f ;  /* 0x00001fff00007589 */ /* 0x010f2200000e0000 */
[----:B---3--:R-:W-:Y:S01]  /*1220*/  ULEA UR6, UR7, UR6, 0x18 ;  /* 0x0000000607067291 */ /* 0x008fe2000f8ec03f */
[----:B----4-:R-:W-:-:S13]  /*1230*/  R2UR UR4, R0 ;  /* 0x00000000000472ca */ /* 0x010fda00000e0000 */
[----:B------:R-:W-:-:S04]  /*1240*/  ULEA.HI UR5, UR4, UR4, URZ, 0x1 ;  /* 0x0000000404057291 */ /* 0x000fc8000f8f083f */
[----:B------:R-:W-:-:S04]  /*1250*/  ULOP3.LUT UR5, UR5, 0x7fffe, URZ, 0xc0, !UPT ;  /* 0x0007fffe05057892 */ /* 0x000fc8000f8ec03f */
[----:B------:R-:W-:-:S03]  /*1260*/  UIADD3 UR5, UR4, -UR5, URZ ;  /* 0x8000000504057290 */ /* 0x000fc6000fffe03f */
[----:B------:R-:W-:Y:S01]  /*1270*/  ULDC UR4, c[0x0][0x28c] ;  /* 0x0000a30000047ab9 */ /* 0x000fe20000000800 */
[----:B------:R-:W-:Y:S01]  /*1280*/  ULEA UR5, UR5, UR6, 0xd ;  /* 0x0000000605057291 */ /* 0x000fe2000f8e683f */
[----:B------:R-:W-:-:S03]  /*1290*/  ISETP.LT.AND P0, PT, RZ, UR4, PT ;  /* 0x00000004ff007c0c */ /* 0x000fc6000bf01270 */
[----:B------:R-:W-:-:S04]  /*12a0*/  UIADD3 UR5, UR5, 0x100, URZ ;  /* 0x0000010005057890 */ /* 0x000fc8000fffe03f */
[----:B------:R-:W-:-:S04]  /*12b0*/  USHF.R.U32.HI UR5, URZ, 0x4, UR5 ;  /* 0x000000043f057899 */ /* 0x000fc80008011605 */
[----:B------:R-:W-:-:S04]  /*12c0*/  ULOP3.LUT UR5, UR5, 0x3fff, URZ, 0xc0, !UPT ;  /* 0x00003fff05057892 */ /* 0x000fc8000f8ec03f */
[----:B------:R-:W-:Y:S01]  /*12d0*/  ULOP3.LUT UR41, UR5, 0x10000, URZ, 0xfc, !UPT ;  /* 0x0001000005297892 */ /* 0x000fe2000f8efc3f */
[----:B01----:R-:W-:Y:S11]  /*12e0*/  @P0 BRA `(.L_x_17) ;  /* 0x0000000000400947 */ /* 0x003ff60003800000 */
[----:B------:R-:W-:Y:S01]  /*12f0*/  MOV R0, 0x0 ;  /* 0x0000000000007802 */ /* 0x000fe20000000f00 */
[----:B------:R-:W-:Y:S01]  /*1300*/  ULDC.64 UR4, c[0x4][0x68] ;  /* 0x01001a0000047ab9 */ /* 0x000fe20000000a00 */
[----:B------:R-:W-:Y:S01]  /*1310*/  ULDC.64 UR6, c[0x4][0x8] ;  /* 0x0100020000067ab9 */ /* 0x000fe20000000a00 */
[----:B01----:R-:W-:Y:S01]  /*1320*/  IMAD.U32 R4, RZ, RZ, UR4 ;  /* 0x00000004ff047e24 */ /* 0x003fe2000f8e00ff */
[----:B------:R0:W1:Y:S01]  /*1330*/  LDC.64 R14, c[0x4][R0] ;  /* 0x01000000000e7b82 */ /* 0x0000620000000a00 */
[----:B------:R-:W-:Y:S01]  /*1340*/  IMAD.U32 R5, RZ, RZ, UR5 ;  /* 0x00000005ff057e24 */ /* 0x000fe2000f8e00ff */
[----:B------:R-:W-:Y:S01]  /*1350*/  ULDC.64 UR4, c[0x4][0x70] ;  /* 0x01001c0000047ab9 */ /* 0x000fe20000000a00 */
[----:B------:R-:W-:Y:S02]  /*1360*/  IMAD.U32 R10, RZ, RZ, UR6 ;  /* 0x00000006ff0a7e24 */ /* 0x000fe4000f8e00ff */
[----:B------:R-:W-:Y:S02]  /*1370*/  IMAD.U32 R6, RZ, RZ, UR4 ;  /* 0x00000004ff067e24 */ /* 0x000fe4000f8e00ff */
[----:B------:R-:W-:-:S02]  /*1380*/  IMAD.U32 R7, RZ, RZ, UR5 ;  /* 0x00000005ff077e24 */ /* 0x000fc4000f8e00ff */
[----:B------:R-:W-:Y:S02]  /*1390*/  IMAD.U32 R11, RZ, RZ, UR7 ;  /* 0x00000007ff0b7e24 */ /* 0x000fe4000f8e00ff */
[----:B------:R-:W-:Y:S02]  /*13a0*/  IMAD.MOV.U32 R8, RZ, RZ, 0x1e1 ;  /* 0x000001e1ff087424 */ /* 0x000fe400078e00ff */
[----:B------:R-:W-:Y:S02]  /*13b0*/  IMAD.MOV.U32 R12, RZ, RZ, 0x1 ;  /* 0x00000001ff0c7424 */ /* 0x000fe400078e00ff */
[----:B0-----:R-:W-:-:S07]  /*13c0*/  IMAD.MOV.U32 R13, RZ, RZ, RZ ;  /* 0x000000ffff0d7224 */ /* 0x001fce00078e00ff */
[----:B------:R-:W-:-:S07]  /*13d0*/  LEPC R20, `(.L_x_17) ;  /* 0x000000001014794e */ /* 0x000fce0000000000 */
[----:B-12--5:R-:W-:Y:S05]  /*13e0*/  CALL.ABS.NOINC R14 ;  /* 0x000000000e007343 */ /* 0x026fea0003c00000 */
.L_x_17:
[----:B------:R-:W-:-:S04]  /*13f0*/  LOP3.LUT R0, R19, 0x1, RZ, 0xfc, !PT ;  /* 0x0000000113007812 */ /* 0x000fc800078efcff */
[----:B------:R-:W-:-:S13]  /*1400*/  ISETP.NE.AND P0, PT, R0, 0x3, PT ;  /* 0x000000030000780c */ /* 0x000fda0003f05270 */
[----:B------:R-:W-:Y:S05]  /*1410*/  @!P0 BRA `(.L_x_18) ;  /* 0x0000000000048947 */ /* 0x000fea0003800000 */
[----:B------:R-:W-:Y:S01]  /*1420*/  BPT.TRAP 0x1 ;  /* 0x000000040000795c */ /* 0x000fe20000300000 */
.L_x_18:
[----:B------:R-:W3:Y:S01]  /*1430*/  S2UR UR5, SR_CgaCtaId ;  /* 0x00000000000579c3 */ /* 0x000ee20000008800 */
[----:B------:R-:W-:Y:S01]  /*1440*/  UMOV UR4, 0x400 ;  /* 0x0000040000047882 */ /* 0x000fe20000000000 */
[----:B------:R-:W-:Y:S02]  /*1450*/  IMAD.U32 R0, RZ, RZ, UR38 ;  /* 0x00000026ff007e24 */ /* 0x000fe4000f8e00ff */
[----:B------:R-:W-:-:S03]  /*1460*/  IMAD.U32 R3, RZ, RZ, UR39 ;  /* 0x00000027ff037e24 */ /* 0x000fc6000f8e00ff */
[----:B------:R-:W-:Y:S01]  /*1470*/  SHF.L.U32 R0, R0, 0x1f, RZ ;  /* 0x0000001f00007819 */ /* 0x000fe200000006ff */
[----:B---3--:R-:W-:-:S06]  /*1480*/  ULEA UR4, UR5, UR4, 0x18 ;  /* 0x0000000405047291 */ /* 0x008fcc000f8ec03f */
[----:B------:R-:W-:-:S04]  /*1490*/  IMAD.U32 R6, RZ, RZ, UR4 ;  /* 0x00000004ff067e24 */ /* 0x000fc8000f8e00ff */
[----:B------:R-:W-:-:S04]  /*14a0*/  IMAD R3, R3, 0x8, R6 ;  /* 0x0000000803037824 */ /* 0x000fc800078e0206 */
[----:B------:R3:W4:Y:S01]  /*14b0*/  SYNCS.PHASECHK.TRANS64.TRYWAIT P1, [R3+URZ], R0 ;  /* 0x00000000030075a7 */ /* 0x000722000802017f */
[----:B------:R-:W-:Y:S05]  /*14c0*/  @!P0 BRA `(.L_x_19) ;  /* 0x0000000000048947 */ /* 0x000fea0003800000 */
[----:B------:R-:W-:Y:S01]  /*14d0*/  BPT.TRAP 0x1 ;  /* 0x000000040000795c */ /* 0x000fe20000300000 */
.L_x_19:
[----:B----4-:R-:W-:Y:S05]  /*14e0*/  @P1 BRA `(.L_x_20) ;  /* 0x0000000000081947 */ /* 0x010fea0003800000 */
[----:B------:R-:W4:Y:S02]  /*14f0*/  SYNCS.PHASECHK.TRANS64.TRYWAIT P1, [R3+URZ], R0 ;  /* 0x00000000030075a7 */ /* 0x000f24000802017f */
[----:B----4-:R-:W-:Y:S05]  /*1500*/  @!P1 BRA `(.L_x_21) ;  /* 0x0000008c008c9947 */ /* 0x010fea0003800000 */
.L_x_20:
[----:B------:R-:W-:-:S04]  /*1510*/  UISETP.LT.AND UP0, UPT, UR40, 0x1, UPT ;  /* 0x000000012800788c */ /* 0x000fc8000bf01270 */
[----:B------:R-:W-:-:S06]  /*1520*/  USEL UR4, UR40, 0x1, UP0 ;  /* 0x0000000128047887 */ /* 0x000fcc0008000000 */
[----:B---34-:R-:W-:Y:S01]  /*1530*/  IMAD.U32 R0, RZ, RZ, UR4 ;  /* 0x00000004ff007e24 */ /* 0x018fe2000f8e00ff */
[----:B------:R-:W-:Y:S05]  /*1540*/  WARPSYNC.ALL ;  /* 0x0000000000007948 */ /* 0x000fea0003800000 */
[----:B------:R-:W-:-:S04]  /*1550*/  IADD3 R0, -R0, UR40, RZ ;  /* 0x0000002800007c10 */ /* 0x000fc8000fffe1ff */
[----:B------:R-:W-:Y:S02]  /*1560*/  ISETP.GE.AND P1, PT, R0, 0x1, PT ;  /* 0x000000010000780c */ /* 0x000fe40003f26270 */
[----:B------:R-:W-:Y:S01]  /*1570*/  R2UR UR4, R6 ;  /* 0x00000000060472ca */ /* 0x000fe200000e0000 */
[----:B------:R-:W-:Y:S01]  /*1580*/  ULEA UR5, UR39, UR41, 0xb ;  /* 0x0000002927057291 */ /* 0x000fe2000f8e583f */
[----:B------:R-:W-:Y:S01]  /*1590*/  WARPGROUP.ARRIVE ;  /* 0x00000000000079c5 */ /* 0x000fe20000000000 */
[----:B------:R-:W-:Y:S01]  /*15a0*/  UMOV UR9, 0x40000040 ;  /* 0x4000004000097882 */ /* 0x000fe20000000000 */
[----:B------:R-:W-:-:S04]  /*15b0*/  UMOV UR11, 0x40000040 ;  /* 0x40000040000b7882 */ /* 0x000fc80000000000 */
[----:B------:R-:W-:-:S05]  /*15c0*/  UMOV UR8, UR5 ;  /* 0x0000000500087c82 */ /* 0x000fca0008000000 */
[----:B------:R-:W-:-:S04]  /*15d0*/  UIADD3 UR4, UR4, 0x18100, URZ ;  /* 0x0001810004047890 */ /* 0x000fc8000fffe03f */
[----:B------:R-:W-:-:S04]  /*15e0*/  USHF.R.U32.HI UR4, URZ, 0x4, UR4 ;  /* 0x000000043f047899 */ /* 0x000fc80008011604 */
[----:B------:R-:W-:-:S04]  /*15f0*/  ULOP3.LUT UR4, UR4, 0x3fff, URZ, 0xc0, !UPT ;  /* 0x00003fff04047892 */ /* 0x000fc8000f8ec03f */
[----:B------:R-:W-:-:S04]  /*1600*/  ULOP3.LUT UR4, UR4, 0x10000, URZ, 0xfc, !UPT ;  /* 0x0001000004047892 */ /* 0x000fc8000f8efc3f */
[----:B------:R-:W-:-:S07]  /*1610*/  ULEA UR6, UR39, UR4, 0xa ;  /* 0x0000000427067291 */ /* 0x000fce000f8e503f */
[----:B------:R-:W-:Y:S02]  /*1620*/  UMOV UR10, UR6 ;  /* 0x00000006000a7c82 */ /* 0x000fe40008000000 */
[----:B------:R-:W-:Y:S01]  /*1630*/  IGMMA.64x128x32.S8.S8 R88, gdesc[UR8], RZ, !UPT, gsb0 ;  /* 0x03600000085879f1 */ /* 0x000fe2000c0410ff */
[----:B------:R-:W-:Y:S01]  /*1640*/  UIADD3 UR8, UR5, 0x400, URZ ;  /* 0x0000040005087890 */ /* 0x000fe2000fffe03f */
[----:B------:R-:W-:Y:S01]  /*1650*/  UMOV UR9, 0x40000040 ;  /* 0x4000004000097882 */ /* 0x000fe20000000000 */
[----:B------:R-:W-:Y:S02]  /*1660*/  WARPGROUP.DEPBAR.LE gsb0, 0x0 ;  /* 0x00008000000079c5 */ /* 0x000fe40000010000 */
[----:B------:R-:W-:-:S06]  /*1670*/  WARPGROUP.ARRIVE ;  /* 0x00000000000079c5 */ /* 0x000fcc0000000000 */
[----:B------:R-:W-:Y:S01]  /*1680*/  IGMMA.64x128x32.S8.S8 R24, gdesc[UR8], RZ, !UPT, gsb0 ;  /* 0x03600000081879f1 */ /* 0x000fe2000c0410ff */
[----:B------:R-:W-:Y:S02]  /*1690*/  UIADD3 UR8, UR5, 0x2, URZ ;  /* 0x0000000205087890 */ /* 0x000fe4000fffe03f */
[----:B------:R-:W-:Y:S01]  /*16a0*/  UIADD3 UR10, UR6, 0x2, URZ ;  /* 0x00000002060a7890 */ /* 0x000fe2000fffe03f */
[----:B------:R-:W-:Y:S01]  /*16b0*/  UMOV UR9, 0x40000040 ;  /* 0x4000004000097882 */ /* 0x000fe20000000000 */
[----:B------:R-:W-:Y:S01]  /*16c0*/  UMOV UR11, 0x40000040 ;  /* 0x40000040000b7882 */ /* 0x000fe20000000000 */
[----:B------:R-:W-:Y:S02]  /*16d0*/  WARPGROUP.DEPBAR.LE gsb0, 0x0 ;  /* 0x00008000000079c5 */ /* 0x000fe40000010000 */
[----:B------:R-:W-:-:S06]  /*16e0*/  WARPGROUP.ARRIVE ;  /* 0x00000000000079c5 */ /* 0x000fcc0000000000 */
[----:B------:R-:W-:Y:S01]  /*16f0*/  IGMMA.64x128x32.S8.S8 R88, gdesc[UR8], R88, gsb0 ;  /* 0x03600000085879f1 */ /* 0x000fe20008041058 */
[----:B------:R-:W-:Y:S01]  /*1700*/  UIADD3 UR8, UR5, 0x402, URZ ;  /* 0x0000040205087890 */ /* 0x000fe2000fffe03f */
[----:B------:R-:W-:Y:S01]  /*1710*/  UMOV UR9, 0x40000040 ;  /* 0x4000004000097882 */ /* 0x000fe20000000000 */
[----:B------:R-:W-:Y:S02]  /*1720*/  WARPGROUP.DEPBAR.LE gsb0, 0x0 ;  /* 0x00008000000079c5 */ /* 0x000fe40000010000 */
[----:B------:R-:W-:-:S06]  /*1730*/  WARPGROUP.ARRIVE ;  /* 0x00000000000079c5 */ /* 0x000fcc0000000000 */
[----:B------:R-:W-:Y:S01]  /*1740*/  IGMMA.64x128x32.S8.S8 R24, gdesc[UR8], R24, gsb0 ;  /* 0x03600000081879f1 */ /* 0x000fe20008041018 */
        /* <DEDUP_REMOVED lines=23> */
[----:B------:R-:W-:Y:S03]  /*18c0*/  IGMMA.64x128x32.S8.S8 R24, gdesc[UR8], R24, gsb0 ;  /* 0x03600000081879f1 */ /* 0x000fe60008041018 */
[----:B------:R-:W-:Y:S02]  /*18d0*/  WARPGROUP.DEPBAR.LE gsb0, 0x0 ;  /* 0x00008000000079c5 */ /* 0x000fe40000010000 */
[----:B------:R-:W-:Y:S05]  /*18e0*/  @!P1 BRA `(.L_x_22) ;  /* 0x0000000400749947 */ /* 0x000fea0003800000 */
[----:B------:R-:W-:Y:S02]  /*18f0*/  UIADD3 UR5, UR39, 0x1, URZ ;  /* 0x0000000127057890 */ /* 0x000fe4000fffe03f */
[----:B------:R-:W-:Y:S02]  /*1900*/  IMAD.U32 R3, RZ, RZ, UR39 ;  /* 0x00000027ff037e24 */ /* 0x000fe4000f8e00ff */
[----:B------:R-:W-:-:S04]  /*1910*/  UISETP.NE.AND UP0, UPT, UR5, 0x3, UPT ;  /* 0x000000030500788c */ /* 0x000fc8000bf05270 */
[----:B------:R-:W-:Y:S02]  /*1920*/  USEL UR6, URZ, 0x1, UP0 ;  /* 0x000000013f067887 */ /* 0x000fe40008000000 */
[----:B------:R-:W-:Y:S02]  /*1930*/  USEL UR5, UR5, URZ, UP0 ;  /* 0x0000003f05057287 */ /* 0x000fe40008000000 */
[----:B------:R-:W-:-:S06]  /*1940*/  ULOP3.LUT UR6, UR38, UR6, URZ, 0x3c, !UPT ;  /* 0x0000000626067292 */ /* 0x000fcc000f8e3c3f */
[----:B------:R-:W-:-:S07]  /*1950*/  IMAD.U32 R7, RZ, RZ, UR6 ;  /* 0x00000006ff077e24 */ /* 0x000fce000f8e00ff */
.L_x_29:
[----:B------:R-:W-:Y:S05]  /*1960*/  @!P0 BRA `(.L_x_23) ;  /* 0x0000000000048947 */ /* 0x000fea0003800000 */
[----:B------:R-:W-:Y:S01]  /*1970*/  BPT.TRAP 0x1 ;  /* 0x000000040000795c */ /* 0x000fe20000300000 */
.L_x_23:
[----:B------:R-:W3:Y:S01]  /*1980*/  S2UR UR7, SR_CgaCtaId ;  /* 0x00000000000779c3 */ /* 0x000ee20000008800 */
[----:B------:R-:W-:Y:S01]  /*1990*/  UMOV UR6, 0x400 ;  /* 0x0000040000067882 */ /* 0x000fe20000000000 */
[----:B01----:R-:W-:Y:S01]  /*19a0*/  IMAD.U32 R5, RZ, RZ, UR5 ;  /* 0x00000005ff057e24 */ /* 0x003fe2000f8e00ff */
[----:B------:R-:W-:Y:S01]  /*19b0*/  SHF.L.U32 R4, R7, 0x1f, RZ ;  /* 0x0000001f07047819 */ /* 0x000fe200000006ff */
[----:B---3--:R-:W-:-:S06]  /*19c0*/  ULEA UR6, UR7, UR6, 0x18 ;  /* 0x0000000607067291 */ /* 0x008fcc000f8ec03f */
[----:B------:R-:W-:-:S04]  /*19d0*/  IMAD.U32 R6, RZ, RZ, UR6 ;  /* 0x00000006ff067e24 */ /* 0x000fc8000f8e00ff */
[----:B------:R-:W-:-:S04]  /*19e0*/  IMAD R5, R5, 0x8, R6 ;  /* 0x0000000805057824 */ /* 0x000fc800078e0206 */
[----:B------:R0:W1:Y:S01]  /*19f0*/  SYNCS.PHASECHK.TRANS64.TRYWAIT P1, [R5+URZ], R4 ;  /* 0x00000004050075a7 */ /* 0x000062000802017f */
[----:B------:R-:W-:Y:S05]  /*1a00*/  @!P0 BRA `(.L_x_24) ;  /* 0x0000000000048947 */ /* 0x000fea0003800000 */
[----:B------:R-:W-:Y:S01]  /*1a10*/  BPT.TRAP 0x1 ;  /* 0x000000040000795c */ /* 0x000fe20000300000 */
.L_x_24:
[----:B-1----:R-:W-:Y:S05]  /*1a20*/  @P1 BRA `(.L_x_25) ;  /* 0x0000000000081947 */ /* 0x002fea0003800000 */
[----:B------:R-:W1:Y:S02]  /*1a30*/  SYNCS.PHASECHK.TRANS64.TRYWAIT P1, [R5+URZ], R4 ;  /* 0x00000004050075a7 */ /* 0x000e64000802017f */
[----:B-1----:R-:W-:Y:S05]  /*1a40*/  @!P1 BRA `(.L_x_26) ;  /* 0x0000008800509947 */ /* 0x002fea0003800000 */
.L_x_25:
[----:B------:R-:W-:Y:S01]  /*1a50*/  ULEA UR6, UR5, UR41, 0xb ;  /* 0x0000002905067291 */ /* 0x000fe2000f8e583f */
[----:B------:R-:W-:Y:S01]  /*1a60*/  WARPGROUP.ARRIVE ;  /* 0x00000000000079c5 */ /* 0x000fe20000000000 */
[----:B------:R-:W-:Y:S01]  /*1a70*/  ULEA UR7, UR5, UR4, 0xa ;  /* 0x0000000405077291 */ /* 0x000fe2000f8e503f */
[----:B------:R-:W-:Y:S01]  /*1a80*/  UMOV UR9, 0x40000040 ;  /* 0x4000004000097882 */ /* 0x000fe20000000000 */
[----:B------:R-:W-:-:S03]  /*1a90*/  UMOV UR11, 0x40000040 ;  /* 0x40000040000b7882 */ /* 0x000fc60000000000 */
[----:B------:R-:W-:Y:S02]  /*1aa0*/  UMOV UR8, UR6 ;  /* 0x0000000600087c82 */ /* 0x000fe40008000000 */
[----:B------:R-:W-:Y:S02]  /*1ab0*/  UMOV UR10, UR7 ;  /* 0x00000007000a7c82 */ /* 0x000fe40008000000 */
        /* <DEDUP_REMOVED lines=44> */
[----:B------:R-:W-:Y:S01]  /*1d80*/  BPT.TRAP 0x1 ;  /* 0x000000040000795c */ /* 0x000fe20000300000 */
.L_x_27:
[----:B------:R-:W-:-:S13]  /*1d90*/  ISETP.NE.AND P1, PT, R23, RZ, PT ;  /* 0x000000ff1700720c */ /* 0x000fda0003f25270 */
[----:B01----:R-:W-:-:S04]  /*1da0*/  @P1 IMAD R4, R3, 0x8, R6 ;  /* 0x0000000803041824 */ /* 0x003fc800078e0206 */
[----:B------:R-:W-:-:S05]  /*1db0*/  @P1 VIADD R5, R4, 0x18 ;  /* 0x0000001804051836 */ /* 0x000fca0000000000 */
[----:B------:R-:W-:-:S04]  /*1dc0*/  @P1 PRMT R5, R152, 0x654, R5 ;  /* 0x0000065498051816 */ /* 0x000fc80000000005 */
[----:B------:R0:W-:Y:S01]  /*1dd0*/  @P1 SYNCS.ARRIVE.TRANS64.RED.A1T0 RZ, [R5+URZ], RZ ;  /* 0x000000ff05ff19a7 */ /* 0x0001e2000810043f */
[----:B------:R-:W-:-:S13]  /*1de0*/  ISETP.GT.U32.AND P1, PT, R19, 0x1, PT ;  /* 0x000000011300780c */ /* 0x000fda0003f24070 */
[----:B0-----:R-:W-:Y:S05]  /*1df0*/  @P1 BRA `(.L_x_28) ;  /* 0x0000000000041947 */ /* 0x001fea0003800000 */
[----:B------:R-:W-:Y:S01]  /*1e00*/  BPT.TRAP 0x1 ;  /* 0x000000040000795c */ /* 0x000fe20000300000 */
.L_x_28:
[----:B------:R-:W-:Y:S01]  /*1e10*/  UIADD3 UR5, UR5, 0x1, URZ ;  /* 0x0000000105057890 */ /* 0x000fe2000fffe03f */
[C---:B------:R-:W-:Y:S01]  /*1e20*/  ISETP.GT.AND P2, PT, R0.reuse, 0x1, PT ;  /* 0x000000010000780c */ /* 0x040fe20003f44270 */
[----:B------:R-:W-:Y:S02]  /*1e30*/  VIADD R3, R3, 0x1 ;  /* 0x0000000103037836 */ /* 0x000fe40000000000 */
[----:B------:R-:W-:Y:S01]  /*1e40*/  UISETP.NE.AND UP0, UPT, UR5, 0x3, UPT ;  /* 0x000000030500788c */ /* 0x000fe2000bf05270 */
[----:B------:R-:W-:Y:S02]  /*1e50*/  VIADD R0, R0, 0xffffffff ;  /* 0xffffffff00007836 */ /* 0x000fe40000000000 */
[C---:B------:R-:W-:Y:S01]  /*1e60*/  ISETP.NE.AND P1, PT, R3.reuse, 0x3, PT ;  /* 0x000000030300780c */ /* 0x040fe20003f25270 */
[----:B------:R-:W-:Y:S02]  /*1e70*/  USEL UR6, URZ, 0x1, UP0 ;  /* 0x000000013f067887 */ /* 0x000fe40008000000 */
[----:B------:R-:W-:Y:S01]  /*1e80*/  USEL UR5, UR5, URZ, UP0 ;  /* 0x0000003f05057287 */ /* 0x000fe20008000000 */
[----:B------:R-:W-:-:S03]  /*1e90*/  SEL R3, R3, RZ, P1 ;  /* 0x000000ff03037207 */ /* 0x000fc60000800000 */
[----:B------:R-:W-:Y:S01]  /*1ea0*/  LOP3.LUT R7, R7, UR6, RZ, 0x3c, !PT ;  /* 0x0000000607077c12 */ /* 0x000fe2000f8e3cff */
[----:B------:R-:W-:Y:S07]  /*1eb0*/  @P2 BRA `(.L_x_29) ;  /* 0xfffffff800a82947 */ /* 0x000fee000383ffff */
.L_x_22:
[----:B------:R-:W3:Y:S02]  /*1ec0*/  LDC R0, c[0x0][0x28c] ;  /* 0x0000a300ff007b82 */ /* 0x000ee40000000800 */
[----:B---3--:R-:W-:-:S13]  /*1ed0*/  ISETP.GE.AND P1, PT, R0, 0x1, PT ;  /* 0x000000010000780c */ /* 0x008fda0003f26270 */
[----:B------:R-:W-:Y:S05]  /*1ee0*/  @!P1 BRA `(.L_x_30) ;  /* 0x0000000000509947 */ /* 0x000fea0003800000 */
[----:B------:R-:W-:Y:S05]  /*1ef0*/  @!P0 BRA `(.L_x_31) ;  /* 0x0000000000048947 */ /* 0x000fea0003800000 */
[----:B------:R-:W-:Y:S01]  /*1f00*/  BPT.TRAP 0x1 ;  /* 0x000000040000795c */ /* 0x000fe20000300000 */
.L_x_31:
[----:B------:R-:W-:Y:S01]  /*1f10*/  ISETP.NE.AND P0, PT, R23, RZ, PT ;  /* 0x000000ff1700720c */ /* 0x000fe20003f05270 */
[----:B------:R-:W-:Y:S01]  /*1f20*/  BSSY B0, `(.L_x_32) ;  /* 0x000000e000007945 */ /* 0x000fe20003800000 */
[----:B------:R-:W-:-:S11]  /*1f30*/  ISETP.GT.U32.AND P1, PT, R19, 0x1, PT ;  /* 0x000000011300780c */ /* 0x000fd60003f24070 */
[----:B------:R-:W-:Y:S05]  /*1f40*/  @!P0 BRA `(.L_x_33) ;  /* 0x00000000002c8947 */ /* 0x000fea0003800000 */
[----:B------:R-:W-:-:S04]  /*1f50*/  UISETP.LT.AND UP0, UPT, UR40, 0x1, UPT ;  /* 0x000000012800788c */ /* 0x000fc8000bf01270 */
[----:B------:R-:W-:-:S04]  /*1f60*/  USEL UR6, UR40, 0x1, UP0 ;  /* 0x0000000128067887 */ /* 0x000fc80008000000 */
[----:B------:R-:W-:-:S04]  /*1f70*/  UIADD3 UR6, UR39, UR40, -UR6 ;  /* 0x0000002827067290 */ /* 0x000fc8000fffe806 */
[----:B------:R-:W-:-:S04]  /*1f80*/  UIMAD.WIDE.U32 UR4, UR6, -0x55555555, URZ ;  /* 0xaaaaaaab060478a5 */ /* 0x000fc8000f8e003f */
[----:B------:R-:W-:-:S04]  /*1f90*/  USHF.R.U32.HI UR4, URZ, 0x1, UR5 ;  /* 0x000000013f047899 */ /* 0x000fc80008011605 */
[----:B------:R-:W-:-:S06]  /*1fa0*/  UIMAD UR6, UR4, -0x3, UR6 ;  /* 0xfffffffd040678a4 */ /* 0x000fcc000f8e0206 */
[----:B------:R-:W-:-:S04]  /*1fb0*/  IMAD.U32 R3, RZ, RZ, UR6 ;  /* 0x00000006ff037e24 */ /* 0x000fc8000f8e00ff */
[----:B------:R-:W-:-:S04]  /*1fc0*/  IMAD R0, R3, 0x8, R6 ;  /* 0x0000000803007824 */ /* 0x000fc800078e0206 */
[----:B------:R-:W-:-:S05]  /*1fd0*/  VIADD R3, R0, 0x18 ;  /* 0x0000001800037836 */ /* 0x000fca0000000000 */
[----:B------:R-:W-:-:S04]  /*1fe0*/  PRMT R3, R152, 0x654, R3 ;  /* 0x0000065498037816 */ /* 0x000fc80000000003 */
[----:B------:R3:W-:Y:S03]  /*1ff0*/  SYNCS.ARRIVE.TRANS64.RED.A1T0 RZ, [R3+URZ], RZ ;  /* 0x000000ff03ff79a7 */ /* 0x0007e6000810043f */
.L_x_33:
[----:B------:R-:W-:Y:S05]  /*2000*/  BSYNC B0 ;  /* 0x0000000000007941 */ /* 0x000fea0003800000 */
.L_x_32:
[----:B------:R-:W-:Y:S05]  /*2010*/  @P1 BRA `(.L_x_30) ;  /* 0x0000000000041947 */ /* 0x000fea0003800000 */
[----:B------:R-:W-:Y:S01]  /*2020*/  BPT.TRAP 0x1 ;  /* 0x000000040000795c */ /* 0x000fe20000300000 */
.L_x_30:
[----:B------:R-:W4:Y:S01]  /*2030*/  LDC R6, c[0x0][0x288] ;  /* 0x0000a200ff067b82 */ /* 0x000f220000000800 */
[----:B------:R-:W-:Y:S01]  /*2040*/  IMAD.SHL.U32 R9, R153, 0x80, RZ ;  /* 0x0000008099097824 */ /* 0x000fe200078e00ff */
[--C-:B------:R-:W-:Y:S01]  /*2050*/  SHF.R.U32.HI R0, RZ, 0x2, R18.reuse ;  /* 0x00000002ff007819 */ /* 0x100fe20000011612 */
[----:B------:R-:W-:Y:S01]  /*2060*/  UIADD3 UR39, UR40, UR39, URZ ;  /* 0x0000002728277290 */ /* 0x000fe2000fffe03f */
[----:B01----:R-:W-:Y:S01]  /*2070*/  SHF.R.U32.HI R5, RZ, 0x7, R18 ;  /* 0x00000007ff057819 */ /* 0x003fe20000011612 */
[----:B------:R-:W-:Y:S01]  /*2080*/  IMAD.SHL.U32 R11, R154, 0x100, RZ ;  /* 0x000001009a0b7824 */ /* 0x000fe200078e00ff */
[----:B------:R-:W-:Y:S01]  /*2090*/  LOP3.LUT R4, R18, 0x60, RZ, 0xc0, !PT ;  /* 0x0000006012047812 */ /* 0x000fe200078ec0ff */
[----:B------:R-:W-:Y:S01]  /*20a0*/  UISETP.GT.U32.AND UP0, UPT, UR39, 0x2, UPT ;  /* 0x000000022700788c */ /* 0x000fe2000bf04070 */
[----:B---3--:R-:W-:Y:S01]  /*20b0*/  LOP3.LUT R3, R0, 0x7, RZ, 0xc0, !PT ;  /* 0x0000000700037812 */ /* 0x008fe200078ec0ff */
[----:B------:R-:W-:Y:S01]  /*20c0*/  IMAD.SHL.U32 R14, R18, 0x2, RZ ;  /* 0x00000002120e7824 */ /* 0x000fe200078e00ff */
[----:B------:R-:W-:Y:S01]  /*20d0*/  LOP3.LUT R0, R5, 0x1, RZ, 0xc0, !PT ;  /* 0x0000000105007812 */ /* 0x000fe200078ec0ff */
[----:B------:R-:W-:Y:S01]  /*20e0*/  ULDC UR7, c[0x0][0x284] ;  /* 0x0000a10000077ab9 */ /* 0x000fe20000000800 */
[----:B------:R-:W-:Y:S01]  /*20f0*/  SHF.R.U32.HI R8, RZ, 0x1, R4 ;  /* 0x00000001ff087819 */ /* 0x000fe20000011604 */
[----:B------:R-:W-:Y:S01]  /*2100*/  UISETP.LT.U32.AND UP0, UPT, UR40, 0x3, UP0 ;  /* 0x000000032800788c */ /* 0x000fe20008701070 */
[----:B------:R-:W-:Y:S01]  /*2110*/  SHF.R.S32.HI R162, RZ, 0x1f, R22 ;  /* 0x0000001fffa27819 */ /* 0x000fe20000011416 */
[----:B------:R-:W-:Y:S01]  /*2120*/  UISETP.GE.U32.AND UP1, UPT, UR40, 0x3, UPT ;  /* 0x000000032800788c */ /* 0x000fe2000bf26070 */
[----:B------:R-:W-:Y:S01]  /*2130*/  IMAD.SHL.U32 R10, R0, 0x40, RZ ;  /* 0x00000040000a7824 */ /* 0x000fe200078e00ff */
[----:B------:R-:W-:Y:S01]  /*2140*/  IADD3 R5, RZ, -R8, -R3 ;  /* 0x80000008ff057210 */ /* 0x000fe20007ffe803 */
[----:B------:R-:W-:Y:S01]  /*2150*/  ULDC.64 UR8, c[0x0][0x5d0] ;  /* 0x0001740000087ab9 */ /* 0x000fe20000000a00 */
[C---:B------:R-:W-:Y:S01]  /*2160*/  LOP3.LUT R14, R9.reuse, 0x6, R14, 0xf8, !PT ;  /* 0x00000006090e7812 */ /* 0x040fe200078ef80e */
[----:B------:R-:W-:Y:S01]  /*2170*/  UIMAD.WIDE.U32 UR4, UR39, -0x55555555, URZ ;  /* 0xaaaaaaab270478a5 */ /* 0x000fe2000f8e003f */
[----:B------:R-:W-:Y:S01]  /*2180*/  LOP3.LUT R4, R18, 0x3, RZ, 0xc0, !PT ;  /* 0x0000000312047812 */ /* 0x000fe200078ec0ff */
[----:B------:R-:W-:Y:S01]  /*2190*/  USEL UR6, URZ, 0x1, !UP0 ;  /* 0x000000013f067887 */ /* 0x000fe2000c000000 */
[----:B------:R-:W-:Y:S01]  /*21a0*/  IMAD R7, R162, UR8, RZ ;  /* 0x00000008a2077c24 */ /* 0x000fe2000f8e02ff */
[----:B----4-:R-:W-:Y:S01]  /*21b0*/  ISETP.GE.AND P0, PT, R9, R6, PT ;  /* 0x000000060900720c */ /* 0x010fe20003f06270 */
[----:B------:R-:W-:Y:S01]  /*21c0*/  IMAD R0, R0, -0x40, R5 ;  /* 0xffffffc000007824 */ /* 0x000fe200078e0205 */
[----:B------:R-:W-:Y:S01]  /*21d0*/  SHF.R.S32.HI R15, RZ, 0x1f, R14 ;  /* 0x0000001fff0f7819 */ /* 0x000fe2000001140e */
[----:B------:R-:W-:Y:S01]  /*21e0*/  USHF.R.U32.HI UR4, URZ, 0x1, UR5 ;  /* 0x000000013f047899 */ /* 0x000fe20008011605 */
[C---:B------:R-:W-:Y:S01]  /*21f0*/  ISETP.GE.OR P0, PT, R11.reuse, UR7, P0 ;  /* 0x000000070b007c0c */ /* 0x040fe20008706670 */
[----:B------:R-:W-:Y:S01]  /*2200*/  ULOP3.LUT UR38, UR38, UR6, URZ, 0x3c, !UPT ;  /* 0x0000000626267292 */ /* 0x000fe2000f8e3c3f */
[----:B------:R-:W-:Y:S01]  /*2210*/  LOP3.LUT R3, R10, 0x40, R3, 0xe2, !PT ;  /* 0x000000400a037812 */ /* 0x000fe200078ee203 */
[----:B------:R-:W-:Y:S01]  /*2220*/  IMAD R10, R4, -0x2, R6 ;  /* 0xfffffffe040a7824 */ /* 0x000fe200078e0206 */
[----:B------:R-:W-:Y:S01]  /*2230*/  UIMAD UR39, UR4, -0x3, UR39 ;  /* 0xfffffffd042778a4 */ /* 0x000fe2000f8e0227 */
[----:B------:R-:W-:Y:S01]  /*2240*/  IMAD.WIDE R4, R154, 0x100, RZ ;  /* 0x000001009a047825 */ /* 0x000fe200078e02ff */
[----:B------:R-:W-:Y:S01]  /*2250*/  @UP1 ULOP3.LUT UR38, UR38, 0x1, UR4, 0x78, !UPT ;  /* 0x0000000126261892 */ /* 0x000fe2000f8e7804 */
[----:B------:R-:W-:-:S02]  /*2260*/  IADD3 R0, -R11, UR7, R0 ;  /* 0x000000070b007c10 */ /* 0x000fc4000fffe100 */
[----:B------:R-:W-:Y:S01]  /*2270*/  IMAD R13, R22, UR9, R7 ;  /* 0x00000009160d7c24 */ /* 0x000fe2000f8e0207 */
[----:B------:R-:W-:Y:S01]  /*2280*/  LOP3.LUT R153, R4, R3, R8, 0xfe, !PT ;  /* 0x0000000304997212 */ /* 0x000fe200078efe08 */
[----:B------:R-:W-:-:S04]  /*2290*/  IMAD.WIDE.U32 R6, R22, UR8, R14 ;  /* 0x0000000816067c25 */ /* 0x000fc8000f8e000e */
[----:B------:R-:W-:Y:S02]  /*22a0*/  IMAD.IADD R7, R7, 0x1, R13 ;  /* 0x0000000107077824 */ /* 0x000fe400078e020d */
[----:B------:R-:W-:Y:S02]  /*22b0*/  IMAD.IADD R3, R10, 0x1, -R9 ;  /* 0x000000010a037824 */ /* 0x000fe400078e0a09 */
[----:B------:R-:W-:Y:S01]  /*22c0*/  IMAD.MOV.U32 R154, RZ, RZ, -0x1 ;  /* 0xffffffffff9a7424 */ /* 0x000fe200078e00ff */
[----:B------:R-:W-:Y:S06]  /*22d0*/  @P0 BRA `(.L_x_34) ;  /* 0x0000006000f40947 */ /* 0x000fec0003800000 */
[----:B------:R-:W0:Y:S01]  /*22e0*/  LDC.64 R20, c[0x0][0x5c8] ;  /* 0x00017200ff147b82 */ /* 0x000e220000000a00 */
[----:B------:R-:W-:Y:S01]  /*22f0*/  ULDC.64 UR4, c[0x0][0x5c0] ;  /* 0x0001700000047ab9 */ /* 0x000fe20000000a00 */
[----:B------:R-:W-:Y:S01]  /*2300*/  BSSY B0, `(.L_x_34) ;  /* 0x000063a000007945 */ /* 0x000fe20003800000 */
[-C--:B0-----:R-:W-:Y:S01]  /*2310*/  IMAD R8, R5, R20.reuse, RZ ;  /* 0x0000001405087224 */ /* 0x081fe200078e02ff */
[----:B------:R-:W-:Y:S01]  /*2320*/  SHF.L.U64.HI R13, R20, 0x3, R21 ;  /* 0x00000003140d7819 */ /* 0x000fe20000010215 */
[----:B------:R-:W-:-:S04]  /*2330*/  IMAD.WIDE.U32 R6, R153, R20, R6 ;  /* 0x0000001499067225 */ /* 0x000fc800078e0006 */
[----:B------:R-:W-:Y:S01]  /*2340*/  IMAD R9, R153, R21, R8 ;  /* 0x0000001599097224 */ /* 0x000fe200078e0208 */
[----:B------:R-:W-:Y:S01]  /*2350*/  IADD3 R160, P0, R6, UR4, RZ ;  /* 0x0000000406a07c10 */ /* 0x000fe2000ff1e0ff */
[C---:B------:R-:W-:Y:S02]  /*2360*/  IMAD.SHL.U32 R11, R20.reuse, 0x8, RZ ;  /* 0x00000008140b7824 */ /* 0x040fe400078e00ff */
[----:B------:R-:W-:Y:S01]  /*2370*/  IMAD.IADD R9, R7, 0x1, R9 ;  /* 0x0000000107097824 */ /* 0x000fe200078e0209 */
[-C--:B------:R-:W-:Y:S02]  /*2380*/  LEA R6, P2, R20, R160.reuse, 0x7 ;  /* 0x000000a014067211 */ /* 0x080fe400078438ff */
[----:B------:R-:W-:Y:S02]  /*2390*/  IADD3 R8, P1, R11, R160, RZ ;  /* 0x000000a00b087210 */ /* 0x000fe40007f3e0ff */
[----:B------:R-:W-:Y:S02]  /*23a0*/  IADD3.X R161, R9, UR5, RZ, P0, !PT ;  /* 0x0000000509a17c10 */ /* 0x000fe400087fe4ff */
[----:B-----5:R-:W-:-:S02]  /*23b0*/  ISETP.NE.AND P0, PT, R156, RZ, PT ;  /* 0x000000ff9c00720c */ /* 0x020fc40003f05270 */
[----:B------:R-:W-:Y:S01]  /*23c0*/  LEA.HI.X R7, R20, R161, R21, 0x7, P2 ;  /* 0x000000a114077211 */ /* 0x000fe200010f3c15 */
[----:B------:R-:W-:Y:S01]  /*23d0*/  IMAD.X R9, R13, 0x1, R161, P1 ;  /* 0x000000010d097824 */ /* 0x000fe200008e06a1 */
[----:B------:R-:W-:-:S05]  /*23e0*/  IADD3 R10, P2, R11, R6, RZ ;  /* 0x000000060b0a7210 */ /* 0x000fca0007f5e0ff */
[----:B------:R-:W-:-:S04]  /*23f0*/  IMAD.X R11, R13, 0x1, R7, P2 ;  /* 0x000000010d0b7824 */ /* 0x000fc800010e0607 */
[----:B------:R-:W-:Y:S05]  /*2400*/  @!P0 BRA `(.L_x_35) ;  /* 0x0000004800948947 */ /* 0x000fea0003800000 */
[----:B------:R-:W0:Y:S01]  /*2410*/  LDC.64 R158, c[0x0][0x5b0] ;  /* 0x00016c00ff9e7b82 */ /* 0x000e220000000a00 */
[----:B------:R-:W-:Y:S01]  /*2420*/  ULDC.64 UR4, c[0x0][0x5b8] ;  /* 0x00016e0000047ab9 */ /* 0x000fe20000000a00 */
[----:B------:R-:W-:Y:S01]  /*2430*/  ISETP.GE.AND P0, PT, R0, 0x1, PT ;  /* 0x000000010000780c */ /* 0x000fe20003f06270 */
[----:B------:R-:W-:Y:S01]  /*2440*/  IMAD R21, R162, UR4, RZ ;  /* 0x00000004a2157c24 */ /* 0x000fe2000f8e02ff */
[----:B------:R-:W-:Y:S01]  /*2450*/  BSSY B1, `(.L_x_36) ;  /* 0x0000010000017945 */ /* 0x000fe20003800000 */
[C---:B------:R-:W-:Y:S01]  /*2460*/  IMAD.WIDE.U32 R14, R22.reuse, UR4, R14 ;  /* 0x00000004160e7c25 */ /* 0x040fe2000f8e000e */
[----:B------:R-:W-:Y:S02]  /*2470*/  ISETP.LT.OR P3, PT, R3, 0x1, !P0 ;  /* 0x000000010300780c */ /* 0x000fe40004761670 */
[----:B------:R-:W1:Y:S01]  /*2480*/  LDC.64 R12, c[0x0][0x5a8] ;  /* 0x00016a00ff0c7b82 */ /* 0x000e620000000a00 */
[----:B------:R-:W-:Y:S02]  /*2490*/  IMAD R21, R22, UR5, R21 ;  /* 0x0000000516157c24 */ /* 0x000fe4000f8e0215 */
[----:B------:R-:W-:-:S02]  /*24a0*/  IMAD.MOV.U32 R20, RZ, RZ, R14 ;  /* 0x000000ffff147224 */ /* 0x000fc400078e000e */
[----:B------:R-:W-:Y:S02]  /*24b0*/  IMAD.IADD R21, R15, 0x1, R21 ;  /* 0x000000010f157824 */ /* 0x000fe400078e0215 */
[-C--:B0-----:R-:W-:Y:S01]  /*24c0*/  IMAD R22, R5, R158.reuse, RZ ;  /* 0x0000009e05167224 */ /* 0x081fe200078e02ff */
[----:B------:R-:W-:Y:S01]  /*24d0*/  SHF.L.U64.HI R165, R158, 0x3, R159 ;  /* 0x000000039ea57819 */ /* 0x000fe2000001029f */
[----:B------:R-:W-:-:S04]  /*24e0*/  IMAD.WIDE.U32 R162, R153, R158, R20 ;  /* 0x0000009e99a27225 */ /* 0x000fc800078e0014 */
[----:B------:R-:W-:Y:S01]  /*24f0*/  IMAD R171, R153, R159, R22 ;  /* 0x0000009f99ab7224 */ /* 0x000fe200078e0216 */
[----:B-1----:R-:W-:Y:S01]  /*2500*/  IADD3 R162, P1, R162, R12, RZ ;  /* 0x0000000ca2a27210 */ /* 0x002fe20007f3e0ff */
[----:B------:R-:W-:-:S03]  /*2510*/  IMAD.SHL.U32 R164, R158, 0x8, RZ ;  /* 0x000000089ea47824 */ /* 0x000fc600078e00ff */
[----:B------:R-:W-:Y:S01]  /*2520*/  IADD3.X R163, R13, R163, R171, P1, !PT ;  /* 0x000000a30da37210 */ /* 0x000fe20000ffe4ab */
[----:B------:R-:W-:Y:S08]  /*2530*/  @P3 BRA `(.L_x_37) ;  /* 0x0000000000043947 */ /* 0x000ff00003800000 */
[----:B--2---:R0:W5:Y:S02]  /*2540*/  LDG.E.U8 R157, desc[UR36][R162.64] ;  /* 0x00000024a29d7981 */ /* 0x004164000c1e1100 */
.L_x_37:
[----:B------:R-:W-:Y:S05]  /*2550*/  BSYNC B1 ;  /* 0x0000000000017941 */ /* 0x000fea0003800000 */
.L_x_36:
[----:B-----5:R-:W-:Y:S01]  /*2560*/  LOP3.LUT R22, R157, 0xffff, RZ, 0xc0, !PT ;  /* 0x0000ffff9d167812 */ /* 0x020fe200078ec0ff */
[----:B------:R-:W-:Y:S01]  /*2570*/  IMAD.WIDE.U32 R166, R153, R158, R164 ;  /* 0x0000009e99a67225 */ /* 0x000fe200078e00a4 */
[----:B------:R-:W-:Y:S01]  /*2580*/  ISETP.LT.OR P4, PT, R3, 0x2, !P0 ;  /* 0x000000020300780c */ /* 0x000fe20004781670 */
[----:B------:R-:W-:Y:S01]  /*2590*/  BSSY B1, `(.L_x_38) ;  /* 0x000000e000017945 */ /* 0x000fe20003800000 */
[----:B------:R-:W-:Y:S01]  /*25a0*/  PRMT R169, R22, 0x8880, RZ ;  /* 0x0000888016a97816 */ /* 0x000fe200000000ff */
[----:B------:R-:W-:Y:S01]  /*25b0*/  IMAD.IADD R167, R171, 0x1, R167 ;  /* 0x00000001aba77824 */ /* 0x000fe200078e02a7 */
[----:B------:R-:W-:Y:S02]  /*25c0*/  IADD3 R166, P2, P5, R14, R12, R166 ;  /* 0x0000000c0ea67210 */ /* 0x000fe40007d5e0a6 */
[----:B------:R-:W-:Y:S01]  /*25d0*/  ISETP.GE.AND P1, PT, R0, 0x9, PT ;  /* 0x000000090000780c */ /* 0x000fe20003f26270 */
[----:B------:R-:W-:Y:S01]  /*25e0*/  IMAD R22, R169, R156, RZ ;  /* 0x0000009ca9167224 */ /* 0x000fe200078e02ff */
[----:B------:R-:W-:-:S02]  /*25f0*/  IADD3.X R167, R21, R13, R167, P2, P5 ;  /* 0x0000000d15a77210 */ /* 0x000fc400017ea4a7 */
[----:B------:R-:W-:Y:S01]  /*2600*/  ISETP.LT.OR P2, PT, R3, 0x1, !P1 ;  /* 0x000000010300780c */ /* 0x000fe20004f41670 */
[----:B------:R-:W-:-:S05]  /*2610*/  @!P3 IMAD R169, R88, R155, R22 ;  /* 0x0000009b58a9b224 */ /* 0x000fca00078e0216 */
[----:B------:R1:W-:Y:S01]  /*2620*/  @!P3 STG.E.U8 desc[UR36][R160.64], R169 ;  /* 0x000000a9a000b986 */ /* 0x0003e2000c101124 */
[----:B------:R-:W-:Y:S06]  /*2630*/  @P4 BRA `(.L_x_39) ;  /* 0x00000000000c4947 */ /* 0x000fec0003800000 */
[----:B--2---:R-:W1:Y:S02]  /*2640*/  LDG.E.U8 R157, desc[UR36][R162.64+0x1] ;  /* 0x00000124a29d7981 */ /* 0x004e64000c1e1100 */
[----:B-1----:R-:W-:-:S05]  /*2650*/  PRMT R169, R157, 0x8880, RZ ;  /* 0x000088809da97816 */ /* 0x002fca00000000ff */
[----:B------:R-:W-:-:S07]  /*2660*/  IMAD R22, R169, R156, RZ ;  /* 0x0000009ca9167224 */ /* 0x000fce00078e02ff */
.L_x_39:
[----:B------:R-:W-:Y:S05]  /*2670*/  BSYNC B1 ;  /* 0x0000000000017941 */ /* 0x000fea0003800000 */
.L_x_38:
[----:B------:R-:W-:Y:S01]  /*2680*/  @!P4 IMAD R89, R89, R155, R22 ;  /* 0x0000009b5959c224 */ /* 0x000fe200078e0216 */
[----:B------:R-:W-:Y:S04]  /*2690*/  BSSY B1, `(.L_x_40) ;  /* 0x0000006000017945 */ /* 0x000fe80003800000 */
[----:B------:R3:W-:Y:S01]  /*26a0*/  @!P4 STG.E.U8 desc[UR36][R160.64+0x1], R89 ;  /* 0x00000159a000c986 */ /* 0x0007e2000c101124 */
[----:B------:R-:W-:Y:S05]  /*26b0*/  @P2 BRA `(.L_x_41) ;  /* 0x00000000000c2947 */ /* 0x000fea0003800000 */
[----:B--2---:R-:W3:Y:S02]  /*26c0*/  LDG.E.U8 R157, desc[UR36][R166.64] ;  /* 0x00000024a69d7981 */ /* 0x004ee4000c1e1100 */
[----:B---3--:R-:W-:-:S05]  /*26d0*/  PRMT R89, R157, 0x8880, RZ ;  /* 0x000088809d597816 */ /* 0x008fca00000000ff */
[----:B------:R-:W-:-:S07]  /*26e0*/  IMAD R22, R89, R156, RZ ;  /* 0x0000009c59167224 */ /* 0x000fce00078e02ff */
.L_x_41:
[----:B------:R-:W-:Y:S05]  /*26f0*/  BSYNC B1 ;  /* 0x0000000000017941 */ /* 0x000fea0003800000 */
.L_x_40:
[C---:B------:R-:W-:Y:S01]  /*2700*/  ISETP.LT.OR P4, PT, R3.reuse, 0x2, !P1 ;  /* 0x000000020300780c */ /* 0x040fe20004f81670 */
[----:B---3--:R-:W-:Y:S01]  /*2710*/  @!P2 IMAD R89, R90, R155, R22 ;  /* 0x0000009b5a59a224 */ /* 0x008fe200078e0216 */
[----:B------:R-:W-:Y:S01]  /*2720*/  BSSY B1, `(.L_x_42) ;  /* 0x0000009000017945 */ /* 0x000fe20003800000 */
[C---:B------:R-:W-:Y:S02]  /*2730*/  ISETP.LT.OR P3, PT, R3.reuse, 0x9, !P0 ;  /* 0x000000090300780c */ /* 0x040fe40004761670 */
[C---:B------:R-:W-:Y:S01]  /*2740*/  ISETP.LT.OR P5, PT, R3.reuse, 0xa, !P0 ;  /* 0x0000000a0300780c */ /* 0x040fe200047a1670 */
[----:B------:R3:W-:Y:S01]  /*2750*/  @!P2 STG.E.U8 desc[UR36][R8.64], R89 ;  /* 0x000000590800a986 */ /* 0x0007e2000c101124 */
[----:B------:R-:W-:-:S06]  /*2760*/  ISETP.LT.OR P2, PT, R3, 0x9, !P1 ;  /* 0x000000090300780c */ /* 0x000fcc0004f41670 */
[----:B------:R-:W-:Y:S07]  /*2770*/  @P4 BRA `(.L_x_43) ;  /* 0x00000000000c4947 */ /* 0x000fee0003800000 */
[----:B--2---:R-:W3:Y:S02]  /*2780*/  LDG.E.U8 R157, desc[UR36][R166.64+0x1] ;  /* 0x00000124a69d7981 */ /* 0x004ee4000c1e1100 */
[----:B---3--:R-:W-:-:S05]  /*2790*/  PRMT R89, R157, 0x8880, RZ ;  /* 0x000088809d597816 */ /* 0x008fca00000000ff */
[----:B------:R-:W-:-:S07]  /*27a0*/  IMAD R22, R89, R156, RZ ;  /* 0x0000009c59167224 */ /* 0x000fce00078e02ff */
.L_x_43:
[----:B------:R-:W-:Y:S05]  /*27b0*/  BSYNC B1 ;  /* 0x0000000000017941 */ /* 0x000fea0003800000 */
.L_x_42:
[----:B------:R-:W-:Y:S01]  /*27c0*/  @!P4 IMAD R91, R91, R155, R22 ;  /* 0x0000009b5b5bc224 */ /* 0x000fe200078e0216 */
[----:B------:R-:W-:Y:S04]  /*27d0*/  BSSY B1, `(.L_x_44) ;  /* 0x0000006000017945 */ /* 0x000fe80003800000 */
[----:B------:R4:W-:Y:S01]  /*27e0*/  @!P4 STG.E.U8 desc[UR36][R8.64+0x1], R91 ;  /* 0x0000015b0800c986 */ /* 0x0009e2000c101124 */
[----:B------:R-:W-:Y:S05]  /*27f0*/  @P3 BRA `(.L_x_45) ;  /* 0x00000000000c3947 */ /* 0x000fea0003800000 */
[----:B--2---:R-:W3:Y:S02]  /*2800*/  LDG.E.U8 R157, desc[UR36][R162.64+0x8] ;  /* 0x00000824a29d7981 */ /* 0x004ee4000c1e1100 */
[----:B---3--:R-:W-:-:S05]  /*2810*/  PRMT R89, R157, 0x8880, RZ ;  /* 0x000088809d597816 */ /* 0x008fca00000000ff */
[----:B------:R-:W-:-:S07]  /*2820*/  IMAD R22, R89, R156, RZ ;  /* 0x0000009c59167224 */ /* 0x000fce00078e02ff */
.L_x_45:
[----:B------:R-:W-:Y:S05]  /*2830*/  BSYNC B1 ;  /* 0x0000000000017941 */ /* 0x000fea0003800000 */
.L_x_44:
[----:B---3--:R-:W-:Y:S01]  /*2840*/  @!P3 IMAD R89, R92, R155, R22 ;  /* 0x0000009b5c59b224 */ /* 0x008fe200078e0216 */
[----:B------:R-:W-:Y:S04]  /*2850*/  BSSY B1, `(.L_x_46) ;  /* 0x0000006000017945 */ /* 0x000fe80003800000 */
[----:B------:R3:W-:Y:S01]  /*2860*/  @!P3 STG.E.U8 desc[UR36][R160.64+0x8], R89 ;  /* 0x00000859a000b986 */ /* 0x0007e2000c101124 */
[----:B------:R-:W-:Y:S05]  /*2870*/  @P5 BRA `(.L_x_47) ;  /* 0x00000000000c5947 */ /* 0x000fea0003800000 */
[----:B--2---:R-:W3:Y:S02]  /*2880*/  LDG.E.U8 R157, desc[UR36][R162.64+0x9] ;  /* 0x00000924a29d7981 */ /* 0x004ee4000c1e1100 */
[----:B---3--:R-:W-:-:S05]  /*2890*/  PRMT R89, R157, 0x8880, RZ ;  /* 0x000088809d597816 */ /* 0x008fca00000000ff */
[----:B------:R-:W-:-:S07]  /*28a0*/  IMAD R22, R89, R156, RZ ;  /* 0x0000009c59167224 */ /* 0x000fce00078e02ff */
.L_x_47:
[----:B------:R-:W-:Y:S05]  /*28b0*/  BSYNC B1 ;  /* 0x0000000000017941 */ /* 0x000fea0003800000 */
.L_x_46:
[----:B------:R-:W-:Y:S01]  /*28c0*/  @!P5 IMAD R93, R93, R155, R22 ;  /* 0x0000009b5d5dd224 */ /* 0x000fe200078e0216 */
[----:B------:R-:W-:Y:S04]  /*28d0*/  BSSY B1, `(.L_x_48) ;  /* 0x0000006000017945 */ /* 0x000fe80003800000 */
[----:B------:R0:W-:Y:S01]  /*28e0*/  @!P5 STG.E.U8 desc[UR36][R160.64+0x9], R93 ;  /* 0x0000095da000d986 */ /* 0x0001e2000c101124 */
[----:B------:R-:W-:Y:S05]  /*28f0*/  @P2 BRA `(.L_x_49) ;  /* 0x00000000000c2947 */ /* 0x000fea0003800000 */
[----:B--2---:R-:W3:Y:S02]  /*2900*/  LDG.E.U8 R157, desc[UR36][R166.64+0x8] ;  /* 0x00000824a69d7981 */ /* 0x004ee4000c1e1100 */
[----:B---3--:R-:W-:-:S05]  /*2910*/  PRMT R89, R157, 0x8880, RZ ;  /* 0x000088809d597816 */ /* 0x008fca00000000ff */
[----:B------:R-:W-:-:S07]  /*2920*/  IMAD R22, R89, R156, RZ ;  /* 0x0000009c59167224 */ /* 0x000fce00078e02ff */
.L_x_49:
[----:B------:R-:W-:Y:S05]  /*2930*/  BSYNC B1 ;  /* 0x0000000000017941 */ /* 0x000fea0003800000 */
.L_x_48:
        /* <DEDUP_REMOVED lines=11> */
.L_x_51:
[----:B------:R-:W-:Y:S05]  /*29f0*/  BSYNC B1 ;  /* 0x0000000000017941 */ /* 0x000fea0003800000 */
.L_x_50:
[----:B------:R-:W-:Y:S01]  /*2a00*/  @!P4 IMAD R95, R95, R155, R22 ;  /* 0x0000009b5f5fc224 */ /* 0x000fe200078e0216 */
[----:B------:R-:W-:Y:S04]  /*2a10*/  BSSY B1, `(.L_x_52) ;  /* 0x0000006000017945 */ /* 0x000fe80003800000 */
[----:B------:R0:W-:Y:S01]  /*2a20*/  @!P4 STG.E.U8 desc[UR36][R8.64+0x9], R95 ;  /* 0x0000095f0800c986 */ /* 0x0001e2000c101124 */
[----:B------:R-:W-:Y:S05]  /*2a30*/  @P3 BRA `(.L_x_53) ;  /* 0x00000000000c3947 */ /* 0x000fea0003800000 */
[----:B--2---:R-:W3:Y:S02]  /*2a40*/  LDG.E.U8 R157, desc[UR36][R162.64+0x10] ;  /* 0x00001024a29d7981 */ /* 0x004ee4000c1e1100 */
[----:B---3--:R-:W-:-:S05]  /*2a50*/  PRMT R89, R157, 0x8880, RZ ;  /* 0x000088809d597816 */ /* 0x008fca00000000ff */
[----:B------:R-:W-:-:S07]  /*2a60*/  IMAD R22, R89, R156, RZ ;  /* 0x0000009c59167224 */ /* 0x000fce00078e02ff */
.L_x_53:
[----:B------:R-:W-:Y:S05]  /*2a70*/  BSYNC B1 ;  /* 0x0000000000017941 */ /* 0x000fea0003800000 */
.L_x_52:
[----:B---3--:R-:W-:Y:S01]  /*2a80*/  @!P3 IMAD R89, R96, R155, R22 ;  /* 0x0000009b6059b224 */ /* 0x008fe200078e0216 */
[----:B------:R-:W-:Y:S04]  /*2a90*/  BSSY B1, `(.L_x_54) ;  /* 0x0000006000017945 */ /* 0x000fe80003800000 */
[----:B------:R3:W-:Y:S01]  /*2aa0*/  @!P3 STG.E.U8 desc[UR36][R160.64+0x10], R89 ;  /* 0x00001059a000b986 */ /* 0x0007e2000c101124 */
[----:B------:R-:W-:Y:S05]  /*2ab0*/  @P5 BRA `(.L_x_55) ;  /* 0x00000000000c5947 */ /* 0x000fea0003800000 */
[----:B--2---:R-:W3:Y:S02]  /*2ac0*/  LDG.E.U8 R157, desc[UR36][R162.64+0x11] ;  /* 0x00001124a29d7981 */ /* 0x004ee4000c1e1100 */
[----:B---3--:R-:W-:-:S05]  /*2ad0*/  PRMT R89, R157, 0x8880, RZ ;  /* 0x000088809d597816 */ /* 0x008fca00000000ff */
[----:B------:R-:W-:-:S07]  /*2ae0*/  IMAD R22, R89, R156, RZ ;  /* 0x0000009c59167224 */ /* 0x000fce00078e02ff */
.L_x_55:
[----:B------:R-:W-:Y:S05]  /*2af0*/  BSYNC B1 ;  /* 0x0000000000017941 */ /* 0x000fea0003800000 */
.L_x_54:
[----:B------:R-:W-:Y:S01]  /*2b00*/  @!P5 IMAD R97, R97, R155, R22 ;  /* 0x0000009b6161d224 */ /* 0x000fe200078e0216 */
[----:B------:R-:W-:Y:S04]  /*2b10*/  BSSY B1, `(.L_x_56) ;  /* 0x0000006000017945 */ /* 0x000fe80003800000 */
[----:B------:R0:W-:Y:S01]  /*2b20*/  @!P5 STG.E.U8 desc[UR36][R160.64+0x11], R97 ;  /* 0x00001161a000d986 */ /* 0x0001e2000c101124 */
[----:B------:R-:W-:Y:S05]  /*2b30*/  @P2 BRA `(.L_x_57) ;  /* 0x00000000000c2947 */ /* 0x000fea0003800000 */
[----:B--2---:R-:W3:Y:S02]  /*2b40*/  LDG.E.U8 R157, desc[UR36][R166.64+0x10] ;  /* 0x00001024a69d7981 */ /* 0x004ee4000c1e1100 */
[----:B---3--:R-:W-:-:S05]  /*2b50*/  PRMT R89, R157, 0x8880, RZ ;  /* 0x000088809d597816 */ /* 0x008fca00000000ff */
[----:B------:R-:W-:-:S07]  /*2b60*/  IMAD R22, R89, R156, RZ ;  /* 0x0000009c59167224 */ /* 0x000fce00078e02ff */
.L_x_57:
[----:B------:R-:W-:Y:S05]  /*2b70*/  BSYNC B1 ;  /* 0x0000000000017941 */ /* 0x000fea0003800000 */
.L_x_56:
        /* <DEDUP_REMOVED lines=11> */
.L_x_59:
[----:B------:R-:W-:Y:S05]  /*2c30*/  BSYNC B1 ;  /* 0x0000000000017941 */ /* 0x000fea0003800000 */
.L_x_58:
[----:B------:R-:W-:Y:S01]  /*2c40*/  @!P4 IMAD R99, R99, R155, R22 ;  /* 0x0000009b6363c224 */ /* 0x000fe200078e0216 */
[----:B------:R-:W-:Y:S04]  /*2c50*/  BSSY B1, `(.L_x_60) ;  /* 0x0000006000017945 */ /* 0x000fe80003800000 */
[----:B------:R0:W-:Y:S01]  /*2c60*/  @!P4 STG.E.U8 desc[UR36][R8.64+0x11], R99 ;  /* 0x000011630800c986 */ /* 0x0001e2000c101124 */
[----:B------:R-:W-:Y:S05]  /*2c70*/  @P3 BRA `(.L_x_61) ;  /* 0x00000000000c3947 */ /* 0x000fea0003800000 */
[----:B--2---:R-:W3:Y:S02]  /*2c80*/  LDG.E.U8 R157, desc[UR36][R162.64+0x18] ;  /* 0x00001824a29d7981 */ /* 0x004ee4000c1e1100 */
[----:B---3--:R-:W-:-:S05]  /*2c90*/  PRMT R89, R157, 0x8880, RZ ;  /* 0x000088809d597816 */ /* 0x008fca00000000ff */
[----:B------:R-:W-:-:S07]  /*2ca0*/  IMAD R22, R89, R156, RZ ;  /* 0x0000009c59167224 */ /* 0x000fce00078e02ff */
.L_x_61:
[----:B------:R-:W-:Y:S05]  /*2cb0*/  BSYNC B1 ;  /* 0x0000000000017941 */ /* 0x000fea0003800000 */
.L_x_60:
[----:B---3--:R-:W-:Y:S01]  /*2cc0*/  @!P3 IMAD R89, R100, R155, R22 ;  /* 0x0000009b6459b224 */ /* 0x008fe200078e0216 */
[----:B------:R-:W-:Y:S04]  /*2cd0*/  BSSY B1, `(.L_x_62) ;  /* 0x0000006000017945 */ /* 0x000fe80003800000 */
[----:B------:R3:W-:Y:S01]  /*2ce0*/  @!P3 STG.E.U8 desc[UR36][R160.64+0x18], R89 ;  /* 0x00001859a000b986 */ /* 0x0007e2000c101124 */
[----:B------:R-:W-:Y:S05]  /*2cf0*/  @P5 BRA `(.L_x_63) ;  /* 0x00000000000c5947 */ /* 0x000fea0003800000 */
[----:B--2---:R-:W3:Y:S02]  /*2d00*/  LDG.E.U8 R157, desc[UR36][R162.64+0x19] ;  /* 0x00001924a29d7981 */ /* 0x004ee4000c1e1100 */
[----:B---3--:R-:W-:-:S05]  /*2d10*/  PRMT R89, R157, 0x8880, RZ ;  /* 0x000088809d597816 */ /* 0x008fca00000000ff */
[----:B------:R-:W-:-:S07]  /*2d20*/  IMAD R22, R89, R156, RZ ;  /* 0x0000009c59167224 */ /* 0x000fce00078e02ff */
.L_x_63:
[----:B------:R-:W-:Y:S05]  /*2d30*/  BSYNC B1 ;  /* 0x0000000000017941 */ /* 0x000fea0003800000 */
.L_x_62:
[----:B------:R-:W-:Y:S01]  /*2d40*/  @!P5 IMAD R101, R101, R155, R22 ;  /* 0x0000009b6565d224 */ /* 0x000fe200078e0216 */
[----:B------:R-:W-:Y:S04]  /*2d50*/  BSSY B1, `(.L_x_64) ;  /* 0x0000006000017945 */ /* 0x000fe80003800000 */
[----:B------:R0:W-:Y:S01]  /*2d60*/  @!P5 STG.E.U8 desc[UR36][R160.64+0x19], R101 ;  /* 0x00001965a000d986 */ /* 0x0001e2000c101124 */
[----:B------:R-:W-:Y:S05]  /*2d70*/  @P2 BRA `(.L_x_65) ;  /* 0x00000000000c2947 */ /* 0x000fea0003800000 */
[----:B--2---:R-:W3:Y:S02]  /*2d80*/  LDG.E.U8 R157, desc[UR36][R166.64+0x18] ;  /* 0x00001824a69d7981 */ /* 0x004ee4000c1e1100 */
[----:B---3--:R-:W-:-:S05]  /*2d90*/  PRMT R89, R157, 0x8880, RZ ;  /* 0x000088809d597816 */ /* 0x008fca00000000ff */
[----:B------:R-:W-:-:S07]  /*2da0*/  IMAD R22, R89, R156, RZ ;  /* 0x0000009c59167224 */ /* 0x000fce00078e02ff */
.L_x_65:
[----:B------:R-:W-:Y:S05]  /*2db0*/  BSYNC B1 ;  /* 0x0000000000017941 */ /* 0x000fea0003800000 */
.L_x_64:
        /* <DEDUP_REMOVED lines=11> */
.L_x_67:
[----:B------:R-:W-:Y:S05]  /*2e70*/  BSYNC B1 ;  /* 0x0000000000017941 */ /* 0x000fea0003800000 */
.L_x_66:
[----:B------:R-:W-:Y:S01]  /*2e80*/  @!P4 IMAD R103, R103, R155, R22 ;  /* 0x0000009b6767c224 */ /* 0x000fe200078e0216 */
[----:B------:R-:W-:Y:S04]  /*2e90*/  BSSY B1, `(.L_x_68) ;  /* 0x0000006000017945 */ /* 0x000fe80003800000 */
[----:B------:R0:W-:Y:S01]  /*2ea0*/  @!P4 STG.E.U8 desc[UR36][R8.64+0x19], R103 ;  /* 0x000019670800c986 */ /* 0x0001e2000c101124 */
[----:B------:R-:W-:Y:S05]  /*2eb0*/  @P3 BRA `(.L_x_69) ;  /* 0x00000000000c3947 */ /* 0x000fea0003800000 */
[----:B--2---:R-:W3:Y:S02]  /*2ec0*/  LDG.E.U8 R157, desc[UR36][R162.64+0x20] ;  /* 0x00002024a29d7981 */ /* 0x004ee4000c1e1100 */
[----:B---3--:R-:W-:-:S05]  /*2ed0*/  PRMT R89, R157, 0x8880, RZ ;  /* 0x000088809d597816 */ /* 0x008fca00000000ff */
[----:B------:R-:W-:-:S07]  /*2ee0*/  IMAD R22, R89, R156, RZ ;  /* 0x0000009c59167224 */ /* 0x000fce00078e02ff */
.L_x_69:
[----:B------:R-:W-:Y:S05]  /*2ef0*/  BSYNC B1 ;  /* 0x0000000000017941 */ /* 0x000fea0003800000 */
.L_x_68:
[----:B---3--:R-:W-:Y:S01]  /*2f00*/  @!P3 IMAD R89, R104, R155, R22 ;  /* 0x0000009b6859b224 */ /* 0x008fe200078e0216 */
[----:B------:R-:W-:Y:S04]  /*2f10*/  BSSY B1, `(.L_x_70) ;  /* 0x0000006000017945 */ /* 0x000fe80003800000 */
[----:B------:R3:W-:Y:S01]  /*2f20*/  @!P3 STG.E.U8 desc[UR36][R160.64+0x20], R89 ;  /* 0x00002059a000b986 */ /* 0x0007e2000c101124 */
[----:B------:R-:W-:Y:S05]  /*2f30*/  @P5 BRA `(.L_x_71) ;  /* 0x00000000000c5947 */ /* 0x000fea0003800000 */
[----:B--2---:R-:W3:Y:S02]  /*2f40*/  LDG.E.U8 R157, desc[UR36][R162.64+0x21] ;  /* 0x00002124a29d7981 */ /* 0x004ee4000c1e1100 */
[----:B---3--:R-:W-:-:S05]  /*2f50*/  PRMT R89, R157, 0x8880, RZ ;  /* 0x000088809d597816 */ /* 0x008fca00000000ff */
[----:B------:R-:W-:-:S07]  /*2f60*/  IMAD R22, R89, R156, RZ ;  /* 0x0000009c59167224 */ /* 0x000fce00078e02ff */
.L_x_71:
[----:B------:R-:W-:Y:S05]  /*2f70*/  BSYNC B1 ;  /* 0x0000000000017941 */ /* 0x000fea0003800000 */
.L_x_70:
[----:B------:R-:W-:Y:S01]  /*2f80*/  @!P5 IMAD R105, R105, R155, R22 ;  /* 0x0000009b6969d224 */ /* 0x000fe200078e0216 */
[----:B------:R-:W-:Y:S04]  /*2f90*/  BSSY B1, `(.L_x_72) ;  /* 0x0000006000017945 */ /* 0x000fe80003800000 */
[----:B------:R0:W-:Y:S01]  /*2fa0*/  @!P5 STG.E.U8 desc[UR36][R160.64+0x21], R105 ;  /* 0x00002169a000d986 */ /* 0x0001e2000c101124 */
[----:B------:R-:W-:Y:S05]  /*2fb0*/  @P2 BRA `(.L_x_73) ;  /* 0x00000000000c2947 */ /* 0x000fea0003800000 */
[----:B--2---:R-:W3:Y:S02]  /*2fc0*/  LDG.E.U8 R157, desc[UR36][R166.64+0x20] ;  /* 0x00002024a69d7981 */ /* 0x004ee4000c1e1100 */
[----:B---3--:R-:W-:-:S05]  /*2fd0*/  PRMT R89, R157, 0x8880, RZ ;  /* 0x000088809d597816 */ /* 0x008fca00000000ff */
[----:B------:R-:W-:-:S07]  /*2fe0*/  IMAD R22, R89, R156, RZ ;  /* 0x0000009c59167224 */ /* 0x000fce00078e02ff */
.L_x_73:
[----:B------:R-:W-:Y:S05]  /*2ff0*/  BSYNC B1 ;  /* 0x0000000000017941 */ /* 0x000fea0003800000 */
.L_x_72:
        /* <DEDUP_REMOVED lines=11> */
.L_x_75:
[----:B------:R-:W-:Y:S05]  /*30b0*/  BSYNC B1 ;  /* 0x0000000000017941 */ /* 0x000fea0003800000 */
.L_x_74:
[----:B------:R-:W-:Y:S01]  /*30c0*/  @!P4 IMAD R107, R107, R155, R22 ;  /* 0x0000009b6b6bc224 */ /* 0x000fe200078e0216 */
[----:B------:R-:W-:Y:S04]  /*30d0*/  BSSY B1, `(.L_x_76) ;  /* 0x0000006000017945 */ /* 0x000fe80003800000 */
[----:B------:R0:W-:Y:S01]  /*30e0*/  @!P4 STG.E.U8 desc[UR36][R8.64+0x21], R107 ;  /* 0x0000216b0800c986 */ /* 0x0001e2000c101124 */
[----:B------:R-:W-:Y:S05]  /*30f0*/  @P3 BRA `(.L_x_77) ;  /* 0x00000000000c3947 */ /* 0x000fea0003800000 */
[----:B--2---:R-:W3:Y:S02]  /*3100*/  LDG.E.U8 R157, desc[UR36][R162.64+0x28] ;  /* 0x00002824a29d7981 */ /* 0x004ee4000c1e1100 */
[----:B---3--:R-:W-:-:S05]  /*3110*/  PRMT R89, R157, 0x8880, RZ ;  /* 0x000088809d597816 */ /* 0x008fca00000000ff */
[----:B------:R-:W-:-:S07]  /*3120*/  IMAD R22, R89, R156, RZ ;  /* 0x0000009c59167224 */ /* 0x000fce00078e02ff */
.L_x_77:
[----:B------:R-:W-:Y:S05]  /*3130*/  BSYNC B1 ;  /* 0x0000000000017941 */ /* 0x000fea0003800000 */
.L_x_76:
[----:B---3--:R-:W-:Y:S01]  /*3140*/  @!P3 IMAD R89, R108, R155, R22 ;  /* 0x0000009b6c59b224 */ /* 0x008fe200078e0216 */
[----:B------:R-:W-:Y:S04]  /*3150*/  BSSY B1, `(.L_x_78) ;  /* 0x0000006000017945 */ /* 0x000fe80003800000 */
[----:B------:R3:W-:Y:S01]  /*3160*/  @!P3 STG.E.U8 desc[UR36][R160.64+0x28], R89 ;  /* 0x00002859a000b986 */ /* 0x0007e2000c101124 */
[----:B------:R-:W-:Y:S05]  /*3170*/  @P5 BRA `(.L_x_79) ;  /* 0x00000000000c5947 */ /* 0x000fea0003800000 */
[----:B--2---:R-:W3:Y:S02]  /*3180*/  LDG.E.U8 R157, desc[UR36][R162.64+0x29] ;  /* 0x00002924a29d7981 */ /* 0x004ee4000c1e1100 */
[----:B---3--:R-:W-:-:S05]  /*3190*/  PRMT R89, R157, 0x8880, RZ ;  /* 0x000088809d597816 */ /* 0x008fca00000000ff */
[----:B------:R-:W-:-:S07]  /*31a0*/  IMAD R22, R89, R156, RZ ;  /* 0x0000009c59167224 */ /* 0x000fce00078e02ff */
.L_x_79:
[----:B------:R-:W-:Y:S05]  /*31b0*/  BSYNC B1 ;  /* 0x0000000000017941 */ /* 0x000fea0003800000 */
.L_x_78:
[----:B------:R-:W-:Y:S01]  /*31c0*/  @!P5 IMAD R109, R109, R155, R22 ;  /* 0x0000009b6d6dd224 */ /* 0x000fe200078e0216 */
[----:B------:R-:W-:Y:S04]  /*31d0*/  BSSY B1, `(.L_x_80) ;  /* 0x0000006000017945 */ /* 0x000fe80003800000 */
[----:B------:R0:W-:Y:S01]  /*31e0*/  @!P5 STG.E.U8 desc[UR36][R160.64+0x29], R109 ;  /* 0x0000296da000d986 */ /* 0x0001e2000c101124 */
[----:B------:R-:W-:Y:S05]  /*31f0*/  @P2 BRA `(.L_x_81) ;  /* 0x00000000000c2947 */ /* 0x000fea0003800000 */
[----:B--2---:R-:W3:Y:S02]  /*3200*/  LDG.E.U8 R157, desc[UR36][R166.64+0x28] ;  /* 0x00002824a69d7981 */ /* 0x004ee4000c1e1100 */
[----:B---3--:R-:W-:-:S05]  /*3210*/  PRMT R89, R157, 0x8880, RZ ;  /* 0x000088809d597816 */ /* 0x008fca00000000ff */
[----:B------:R-:W-:-:S07]  /*3220*/  IMAD R22, R89, R156, RZ ;  /* 0x0000009c59167224 */ /* 0x000fce00078e02ff */
.L_x_81:
[----:B------:R-:W-:Y:S05]  /*3230*/  BSYNC B1 ;  /* 0x0000000000017941 */ /* 0x000fea0003800000 */
.L_x_80:
        /* <DEDUP_REMOVED lines=11> */
.L_x_83:
[----:B------:R-:W-:Y:S05]  /*32f0*/  BSYNC B1 ;  /* 0x0000000000017941 */ /* 0x000fea0003800000 */
.L_x_82:
[----:B------:R-:W-:Y:S01]  /*3300*/  @!P4 IMAD R111, R111, R155, R22 ;  /* 0x0000009b6f6fc224 */ /* 0x000fe200078e0216 */
[----:B------:R-:W-:Y:S04]  /*3310*/  BSSY B1, `(.L_x_84) ;  /* 0x0000006000017945 */ /* 0x000fe80003800000 */
[----:B------:R0:W-:Y:S01]  /*3320*/  @!P4 STG.E.U8 desc[UR36][R8.64+0x29], R111 ;  /* 0x0000296f0800c986 */ /* 0x0001e2000c101124 */
[----:B------:R-:W-:Y:S05]  /*3330*/  @P3 BRA `(.L_x_85) ;  /* 0x00000000000c3947 */ /* 0x000fea0003800000 */
[----:B--2---:R-:W3:Y:S02]  /*3340*/  LDG.E.U8 R157, desc[UR36][R162.64+0x30] ;  /* 0x00003024a29d7981 */ /* 0x004ee4000c1e1100 */
[----:B---3--:R-:W-:-:S05]  /*3350*/  PRMT R89, R157, 0x8880, RZ ;  /* 0x000088809d597816 */ /* 0x008fca00000000ff */
[----:B------:R-:W-:-:S07]  /*3360*/  IMAD R22, R89, R156, RZ ;  /* 0x0000009c59167224 */ /* 0x000fce00078e02ff */
.L_x_85:
[----:B------:R-:W-:Y:S05]  /*3370*/  BSYNC B1 ;  /* 0x0000000000017941 */ /* 0x000fea0003800000 */
.L_x_84:
[----:B---3--:R-:W-:Y:S01]  /*3380*/  @!P3 IMAD R89, R112, R155, R22 ;  /* 0x0000009b7059b224 */ /* 0x008fe200078e0216 */
[----:B------:R-:W-:Y:S04]  /*3390*/  BSSY B1, `(.L_x_86) ;  /* 0x0000006000017945 */ /* 0x000fe80003800000 */
[----:B------:R3:W-:Y:S01]  /*33a0*/  @!P3 STG.E.U8 desc[UR36][R160.64+0x30], R89 ;  /* 0x00003059a000b986 */ /* 0x0007e2000c101124 */
[----:B------:R-:W-:Y:S05]  /*33b0*/  @P5 BRA `(.L_x_87) ;  /* 0x00000000000c5947 */ /* 0x000fea0003800000 */
[----:B--2---:R-:W3:Y:S02]  /*33c0*/  LDG.E.U8 R157, desc[UR36][R162.64+0x31] ;  /* 0x00003124a29d7981 */ /* 0x004ee4000c1e1100 */
[----:B---3--:R-:W-:-:S05]  /*33d0*/  PRMT R89, R157, 0x8880, RZ ;  /* 0x000088809d597816 */ /* 0x008fca00000000ff */
[----:B------:R-:W-:-:S07]  /*33e0*/  IMAD R22, R89, R156, RZ ;  /* 0x0000009c59167224 */ /* 0x000fce00078e02ff */
.L_x_87:
[----:B------:R-:W-:Y:S05]  /*33f0*/  BSYNC B1 ;  /* 0x0000000000017941 */ /* 0x000fea0003800000 */
.L_x_86:
[----:B------:R-:W-:Y:S01]  /*3400*/  @!P5 IMAD R113, R113, R155, R22 ;  /* 0x0000009b7171d224 */ /* 0x000fe200078e0216 */
[----:B------:R-:W-:Y:S04]  /*3410*/  BSSY B1, `(.L_x_88) ;  /* 0x0000006000017945 */ /* 0x000fe80003800000 */
[----:B------:R0:W-:Y:S01]  /*3420*/  @!P5 STG.E.U8 desc[UR36][R160.64+0x31], R113 ;  /* 0x00003171a000d986 */ /* 0x0001e2000c101124 */
[----:B------:R-:W-:Y:S05]  /*3430*/  @P2 BRA `(.L_x_89) ;  /* 0x00000000000c2947 */ /* 0x000fea0003800000 */
[----:B--2---:R-:W3:Y:S02]  /*3440*/  LDG.E.U8 R157, desc[UR36][R166.64+0x30] ;  /* 0x00003024a69d7981 */ /* 0x004ee4000c1e1100 */
[----:B---3--:R-:W-:-:S05]  /*3450*/  PRMT R89, R157, 0x8880, RZ ;  /* 0x000088809d597816 */ /* 0x008fca00000000ff */
[----:B------:R-:W-:-:S07]  /*3460*/  IMAD R22, R89, R156, RZ ;  /* 0x0000009c59167224 */ /* 0x000fce00078e02ff */
.L_x_89:
[----:B------:R-:W-:Y:S05]  /*3470*/  BSYNC B1 ;  /* 0x0000000000017941 */ /* 0x000fea0003800000 */
.L_x_88:
        /* <DEDUP_REMOVED lines=11> */
.L_x_91:
[----:B------:R-:W-:Y:S05]  /*3530*/  BSYNC B1 ;  /* 0x0000000000017941 */ /* 0x000fea0003800000 */
.L_x_90:
[----:B------:R-:W-:Y:S01]  /*3540*/  @!P4 IMAD R115, R115, R155, R22 ;  /* 0x0000009b7373c224 */ /* 0x000fe200078e0216 */
[----:B------:R-:W-:Y:S04]  /*3550*/  BSSY B1, `(.L_x_92) ;  /* 0x0000006000017945 */ /* 0x000fe80003800000 */
[----:B------:R0:W-:Y:S01]  /*3560*/  @!P4 STG.E.U8 desc[UR36][R8.64+0x31], R115 ;  /* 0x000031730800c986 */ /* 0x0001e2000c101124 */
[----:B------:R-:W-:Y:S05]  /*3570*/  @P3 BRA `(.L_x_93) ;  /* 0x00000000000c3947 */ /* 0x000fea0003800000 */
[----:B--2---:R-:W3:Y:S02]  /*3580*/  LDG.E.U8 R157, desc[UR36][R162.64+0x38] ;  /* 0x00003824a29d7981 */ /* 0x004ee4000c1e1100 */
[----:B---3--:R-:W-:-:S05]  /*3590*/  PRMT R89, R157, 0x8880, RZ ;  /* 0x000088809d597816 */ /* 0x008fca00000000ff */
[----:B------:R-:W-:-:S07]  /*35a0*/  IMAD R22, R89, R156, RZ ;  /* 0x0000009c59167224 */ /* 0x000fce00078e02ff */
.L_x_93:
[----:B------:R-:W-:Y:S05]  /*35b0*/  BSYNC B1 ;  /* 0x0000000000017941 */ /* 0x000fea0003800000 */
.L_x_92:
[----:B---3--:R-:W-:Y:S01]  /*35c0*/  @!P3 IMAD R89, R116, R155, R22 ;  /* 0x0000009b7459b224 */ /* 0x008fe200078e0216 */
[----:B------:R-:W-:Y:S04]  /*35d0*/  BSSY B1, `(.L_x_94) ;  /* 0x0000006000017945 */ /* 0x000fe80003800000 */
[----:B------:R3:W-:Y:S01]  /*35e0*/  @!P3 STG.E.U8 desc[UR36][R160.64+0x38], R89 ;  /* 0x00003859a000b986 */ /* 0x0007e2000c101124 */
[----:B------:R-:W-:Y:S05]  /*35f0*/  @P5 BRA `(.L_x_95) ;  /* 0x00000000000c5947 */ /* 0x000fea0003800000 */
[----:B--2---:R-:W3:Y:S02]  /*3600*/  LDG.E.U8 R157, desc[UR36][R162.64+0x39] ;  /* 0x00003924a29d7981 */ /* 0x004ee4000c1e1100 */
[----:B---3--:R-:W-:-:S05]  /*3610*/  PRMT R89, R157, 0x8880, RZ ;  /* 0x000088809d597816 */ /* 0x008fca00000000ff */
[----:B------:R-:W-:-:S07]  /*3620*/  IMAD R22, R89, R156, RZ ;  /* 0x0000009c59167224 */ /* 0x000fce00078e02ff */
.L_x_95:
[----:B------:R-:W-:Y:S05]  /*3630*/  BSYNC B1 ;  /* 0x0000000000017941 */ /* 0x000fea0003800000 */
.L_x_94:
[----:B------:R-:W-:Y:S01]  /*3640*/  @!P5 IMAD R117, R117, R155, R22 ;  /* 0x0000009b7575d224 */ /* 0x000fe200078e0216 */
[----:B------:R-:W-:Y:S04]  /*3650*/  BSSY B1, `(.L_x_96) ;  /* 0x0000006000017945 */ /* 0x000fe80003800000 */
[----:B------:R0:W-:Y:S01]  /*3660*/  @!P5 STG.E.U8 desc[UR36][R160.64+0x39], R117 ;  /* 0x00003975a000d986 */ /* 0x0001e2000c101124 */
[----:B------:R-:W-:Y:S05]  /*3670*/  @P2 BRA `(.L_x_97) ;  /* 0x00000000000c2947 */ /* 0x000fea0003800000 */
[----:B--2---:R-:W3:Y:S02]  /*3680*/  LDG.E.U8 R157, desc[UR36][R166.64+0x38] ;  /* 0x00003824a69d7981 */ /* 0x004ee4000c1e1100 */
[----:B---3--:R-:W-:-:S05]  /*3690*/  PRMT R89, R157, 0x8880, RZ ;  /* 0x000088809d597816 */ /* 0x008fca00000000ff */
[----:B------:R-:W-:-:S07]  /*36a0*/  IMAD R22, R89, R156, RZ ;  /* 0x0000009c59167224 */ /* 0x000fce00078e02ff */
.L_x_97:
[----:B------:R-:W-:Y:S05]  /*36b0*/  BSYNC B1 ;  /* 0x0000000000017941 */ /* 0x000fea0003800000 */
.L_x_96:
        /* <DEDUP_REMOVED lines=11> */
.L_x_99:
[----:B------:R-:W-:Y:S05]  /*3770*/  BSYNC B1 ;  /* 0x0000000000017941 */ /* 0x000fea0003800000 */
.L_x_98:
[----:B------:R-:W-:Y:S01]  /*3780*/  @!P4 IMAD R119, R119, R155, R22 ;  /* 0x0000009b7777c224 */ /* 0x000fe200078e0216 */
[----:B------:R-:W-:Y:S04]  /*3790*/  BSSY B1, `(.L_x_100) ;  /* 0x0000006000017945 */ /* 0x000fe80003800000 */
[----:B------:R0:W-:Y:S01]  /*37a0*/  @!P4 STG.E.U8 desc[UR36][R8.64+0x39], R119 ;  /* 0x000039770800c986 */ /* 0x0001e2000c101124 */
[----:B------:R-:W-:Y:S05]  /*37b0*/  @P3 BRA `(.L_x_101) ;  /* 0x00000000000c3947 */ /* 0x000fea0003800000 */
[----:B--2---:R-:W3:Y:S02]  /*37c0*/  LDG.E.U8 R157, desc[UR36][R162.64+0x40] ;  /* 0x00004024a29d7981 */ /* 0x004ee4000c1e1100 */
[----:B---3--:R-:W-:-:S05]  /*37d0*/  PRMT R89, R157, 0x8880, RZ ;  /* 0x000088809d597816 */ /* 0x008fca00000000ff */
[----:B------:R-:W-:-:S07]  /*37e0*/  IMAD R22, R89, R156, RZ ;  /* 0x0000009c59167224 */ /* 0x000fce00078e02ff */
.L_x_101:
[----:B------:R-:W-:Y:S05]  /*37f0*/  BSYNC B1 ;  /* 0x0000000000017941 */ /* 0x000fea0003800000 */
.L_x_100:
[----:B---3--:R-:W-:Y:S01]  /*3800*/  @!P3 IMAD R89, R120, R155, R22 ;  /* 0x0000009b7859b224 */ /* 0x008fe200078e0216 */
[----:B------:R-:W-:Y:S04]  /*3810*/  BSSY B1, `(.L_x_102) ;  /* 0x0000006000017945 */ /* 0x000fe80003800000 */
[----:B------:R3:W-:Y:S01]  /*3820*/  @!P3 STG.E.U8 desc[UR36][R160.64+0x40], R89 ;  /* 0x00004059a000b986 */ /* 0x0007e2000c101124 */
[----:B------:R-:W-:Y:S05]  /*3830*/  @P5 BRA `(.L_x_103) ;  /* 0x00000000000c5947 */ /* 0x000fea0003800000 */
[----:B--2---:R-:W3:Y:S02]  /*3840*/  LDG.E.U8 R157, desc[UR36][R162.64+0x41] ;  /* 0x00004124a29d7981 */ /* 0x004ee4000c1e1100 */
[----:B---3--:R-:W-:-:S05]  /*3850*/  PRMT R89, R157, 0x8880, RZ ;  /* 0x000088809d597816 */ /* 0x008fca00000000ff */
[----:B------:R-:W-:-:S07]  /*3860*/  IMAD R22, R89, R156, RZ ;  /* 0x0000009c59167224 */ /* 0x000fce00078e02ff */
.L_x_103:
[----:B------:R-:W-:Y:S05]  /*3870*/  BSYNC B1 ;  /* 0x0000000000017941 */ /* 0x000fea0003800000 */
.L_x_102:
[----:B------:R-:W-:Y:S01]  /*3880*/  @!P5 IMAD R121, R121, R155, R22 ;  /* 0x0000009b7979d224 */ /* 0x000fe200078e0216 */
[----:B------:R-:W-:Y:S04]  /*3890*/  BSSY B1, `(.L_x_104) ;  /* 0x0000006000017945 */ /* 0x000fe80003800000 */
[----:B------:R0:W-:Y:S01]  /*38a0*/  @!P5 STG.E.U8 desc[UR36][R160.64+0x41], R121 ;  /* 0x00004179a000d986 */ /* 0x0001e2000c101124 */
[----:B------:R-:W-:Y:S05]  /*38b0*/  @P2 BRA `(.L_x_105) ;  /* 0x00000000000c2947 */ /* 0x000fea0003800000 */
[----:B--2---:R-:W3:Y:S02]  /*38c0*/  LDG.E.U8 R157, desc[UR36][R166.64+0x40] ;  /* 0x00004024a69d7981 */ /* 0x004ee4000c1e1100 */
[----:B---3--:R-:W-:-:S05]  /*38d0*/  PRMT R89, R157, 0x8880, RZ ;  /* 0x000088809d597816 */ /* 0x008fca00000000ff */
[----:B------:R-:W-:-:S07]  /*38e0*/  IMAD R22, R89, R156, RZ ;  /* 0x0000009c59167224 */ /* 0x000fce00078e02ff */
.L_x_105:
[----:B------:R-:W-:Y:S05]  /*38f0*/  BSYNC B1 ;  /* 0x0000000000017941 */ /* 0x000fea0003800000 */
.L_x_104:
        /* <DEDUP_REMOVED lines=11> */
.L_x_107:
[----:B------:R-:W-:Y:S05]  /*39b0*/  BSYNC B1 ;  /* 0x0000000000017941 */ /* 0x000fea0003800000 */
.L_x_106:
[----:B------:R-:W-:Y:S01]  /*39c0*/  @!P4 IMAD R123, R123, R155, R22 ;  /* 0x0000009b7b7bc224 */ /* 0x000fe200078e0216 */
[----:B------:R-:W-:Y:S04]  /*39d0*/  BSSY B1, `(.L_x_108) ;  /* 0x0000006000017945 */ /* 0x000fe80003800000 */
[----:B------:R0:W-:Y:S01]  /*39e0*/  @!P4 STG.E.U8 desc[UR36][R8.64+0x41], R123 ;  /* 0x0000417b0800c986 */ /* 0x0001e2000c101124 */
[----:B------:R-:W-:Y:S05]  /*39f0*/  @P3 BRA `(.L_x_109) ;  /* 0x00000000000c3947 */ /* 0x000fea0003800000 */
[----:B--2---:R-:W3:Y:S02]  /*3a00*/  LDG.E.U8 R157, desc[UR36][R162.64+0x48] ;  /* 0x00004824a29d7981 */ /* 0x004ee4000c1e1100 */
[----:B---3--:R-:W-:-:S05]  /*3a10*/  PRMT R89, R157, 0x8880, RZ ;  /* 0x000088809d597816 */ /* 0x008fca00000000ff */
[----:B------:R-:W-:-:S07]  /*3a20*/  IMAD R22, R89, R156, RZ ;  /* 0x0000009c59167224 */ /* 0x000fce00078e02ff */
.L_x_109:
[----:B------:R-:W-:Y:S05]  /*3a30*/  BSYNC B1 ;  /* 0x0000000000017941 */ /* 0x000fea0003800000 */
.L_x_108:
[----:B---3--:R-:W-:Y:S01]  /*3a40*/  @!P3 IMAD R89, R124, R155, R22 ;  /* 0x0000009b7c59b224 */ /* 0x008fe200078e0216 */
[----:B------:R-:W-:Y:S04]  /*3a50*/  BSSY B1, `(.L_x_110) ;  /* 0x0000006000017945 */ /* 0x000fe80003800000 */
[----:B------:R3:W-:Y:S01]  /*3a60*/  @!P3 STG.E.U8 desc[UR36][R160.64+0x48], R89 ;  /* 0x00004859a000b986 */ /* 0x0007e2000c101124 */
[----:B------:R-:W-:Y:S05]  /*3a70*/  @P5 BRA `(.L_x_111) ;  /* 0x00000000000c5947 */ /* 0x000fea0003800000 */
[----:B--2---:R-:W3:Y:S02]  /*3a80*/  LDG.E.U8 R157, desc[UR36][R162.64+0x49] ;  /* 0x00004924a29d7981 */ /* 0x004ee4000c1e1100 */
[----:B---3--:R-:W-:-:S05]  /*3a90*/  PRMT R89, R157, 0x8880, RZ ;  /* 0x000088809d597816 */ /* 0x008fca00000000ff */
[----:B------:R-:W-:-:S07]  /*3aa0*/  IMAD R22, R89, R156, RZ ;  /* 0x0000009c59167224 */ /* 0x000fce00078e02ff */
.L_x_111:
[----:B------:R-:W-:Y:S05]  /*3ab0*/  BSYNC B1 ;  /* 0x0000000000017941 */ /* 0x000fea0003800000 */
.L_x_110:
[----:B------:R-:W-:Y:S01]  /*3ac0*/  @!P5 IMAD R125, R125, R155, R22 ;  /* 0x0000009b7d7dd224 */ /* 0x000fe200078e0216 */
[----:B------:R-:W-:Y:S04]  /*3ad0*/  BSSY B1, `(.L_x_112) ;  /* 0x0000006000017945 */ /* 0x000fe80003800000 */
[----:B------:R0:W-:Y:S01]  /*3ae0*/  @!P5 STG.E.U8 desc[UR36][R160.64+0x49], R125 ;  /* 0x0000497da000d986 */ /* 0x0001e2000c101124 */
[----:B------:R-:W-:Y:S05]  /*3af0*/  @P2 BRA `(.L_x_113) ;  /* 0x00000000000c2947 */ /* 0x000fea0003800000 */
[----:B--2---:R-:W3:Y:S02]  /*3b00*/  LDG.E.U8 R157, desc[UR36][R166.64+0x48] ;  /* 0x00004824a69d7981 */ /* 0x004ee4000c1e1100 */
[----:B---3--:R-:W-:-:S05]  /*3b10*/  PRMT R89, R157, 0x8880, RZ ;  /* 0x000088809d597816 */ /* 0x008fca00000000ff */
[----:B------:R-:W-:-:S07]  /*3b20*/  IMAD R22, R89, R156, RZ ;  /* 0x0000009c59167224 */ /* 0x000fce00078e02ff */
.L_x_113:
[----:B------:R-:W-:Y:S05]  /*3b30*/  BSYNC B1 ;  /* 0x0000000000017941 */ /* 0x000fea0003800000 */
.L_x_112:
        /* <DEDUP_REMOVED lines=11> */
.L_x_115:
[----:B------:R-:W-:Y:S05]  /*3bf0*/  BSYNC B1 ;  /* 0x0000000000017941 */ /* 0x000fea0003800000 */
.L_x_114:
[----:B------:R-:W-:Y:S01]  /*3c00*/  @!P4 IMAD R127, R127, R155, R22 ;  /* 0x0000009b7f7fc224 */ /* 0x000fe200078e0216 */
[----:B------:R-:W-:Y:S04]  /*3c10*/  BSSY B1, `(.L_x_116) ;  /* 0x0000006000017945 */ /* 0x000fe80003800000 */
[----:B------:R0:W-:Y:S01]  /*3c20*/  @!P4 STG.E.U8 desc[UR36][R8.64+0x49], R127 ;  /* 0x0000497f0800c986 */ /* 0x0001e2000c101124 */
[----:B------:R-:W-:Y:S05]  /*3c30*/  @P3 BRA `(.L_x_117) ;  /* 0x00000000000c3947 */ /* 0x000fea0003800000 */
[----:B--2---:R-:W3:Y:S02]  /*3c40*/  LDG.E.U8 R157, desc[UR36][R162.64+0x50] ;  /* 0x00005024a29d7981 */ /* 0x004ee4000c1e1100 */
[----:B---3--:R-:W-:-:S05]  /*3c50*/  PRMT R89, R157, 0x8880, RZ ;  /* 0x000088809d597816 */ /* 0x008fca00000000ff */
[----:B------:R-:W-:-:S07]  /*3c60*/  IMAD R22, R89, R156, RZ ;  /* 0x0000009c59167224 */ /* 0x000fce00078e02ff */
.L_x_117:
[----:B------:R-:W-:Y:S05]  /*3c70*/  BSYNC B1 ;  /* 0x0000000000017941 */ /* 0x000fea0003800000 */
.L_x_116:
[----:B---3--:R-:W-:Y:S01]  /*3c80*/  @!P3 IMAD R89, R128, R155, R22 ;  /* 0x0000009b8059b224 */ /* 0x008fe200078e0216 */
[----:B------:R-:W-:Y:S04]  /*3c90*/  BSSY B1, `(.L_x_118) ;  /* 0x0000006000017945 */ /* 0x000fe80003800000 */
[----:B------:R3:W-:Y:S01]  /*3ca0*/  @!P3 STG.E.U8 desc[UR36][R160.64+0x50], R89 ;  /* 0x00005059a000b986 */ /* 0x0007e2000c101124 */
[----:B------:R-:W-:Y:S05]  /*3cb0*/  @P5 BRA `(.L_x_119) ;  /* 0x00000000000c5947 */ /* 0x000fea0003800000 */
[----:B--2---:R-:W3:Y:S02]  /*3cc0*/  LDG.E.U8 R157, desc[UR36][R162.64+0x51] ;  /* 0x00005124a29d7981 */ /* 0x004ee4000c1e1100 */
[----:B---3--:R-:W-:-:S05]  /*3cd0*/  PRMT R89, R157, 0x8880, RZ ;  /* 0x000088809d597816 */ /* 0x008fca00000000ff */
[----:B------:R-:W-:-:S07]  /*3ce0*/  IMAD R22, R89, R156, RZ ;  /* 0x0000009c59167224 */ /* 0x000fce00078e02ff */
.L_x_119:
[----:B------:R-:W-:Y:S05]  /*3cf0*/  BSYNC B1 ;  /* 0x0000000000017941 */ /* 0x000fea0003800000 */
.L_x_118:
[----:B------:R-:W-:Y:S01]  /*3d00*/  @!P5 IMAD R129, R129, R155, R22 ;  /* 0x0000009b8181d224 */ /* 0x000fe200078e0216 */
[----:B------:R-:W-:Y:S04]  /*3d10*/  BSSY B1, `(.L_x_120) ;  /* 0x0000006000017945 */ /* 0x000fe80003800000 */
[----:B------:R0:W-:Y:S01]  /*3d20*/  @!P5 STG.E.U8 desc[UR36][R160.64+0x51], R129 ;  /* 0x00005181a000d986 */ /* 0x0001e2000c101124 */
[----:B------:R-:W-:Y:S05]  /*3d30*/  @P2 BRA `(.L_x_121) ;  /* 0x00000000000c2947 */ /* 0x000fea0003800000 */
[----:B--2---:R-:W3:Y:S02]  /*3d40*/  LDG.E.U8 R157, desc[UR36][R166.64+0x50] ;  /* 0x00005024a69d7981 */ /* 0x004ee4000c1e1100 */
[----:B---3--:R-:W-:-:S05]  /*3d50*/  PRMT R89, R157, 0x8880, RZ ;  /* 0x000088809d597816 */ /* 0x008fca00000000ff */
[----:B------:R-:W-:-:S07]  /*3d60*/  IMAD R22, R89, R156, RZ ;  /* 0x0000009c59167224 */ /* 0x000fce00078e02ff */
.L_x_121:
[----:B------:R-:W-:Y:S05]  /*3d70*/  BSYNC B1 ;  /* 0x0000000000017941 */ /* 0x000fea0003800000 */
.L_x_120:
        /* <DEDUP_REMOVED lines=11> */
.L_x_123:
[----:B------:R-:W-:Y:S05]  /*3e30*/  BSYNC B1 ;  /* 0x0000000000017941 */ /* 0x000fea0003800000 */
.L_x_122:
[----:B------:R-:W-:Y:S01]  /*3e40*/  @!P4 IMAD R131, R131, R155, R22 ;  /* 0x0000009b8383c224 */ /* 0x000fe200078e0216 */
[----:B------:R-:W-:Y:S04]  /*3e50*/  BSSY B1, `(.L_x_124) ;  /* 0x0000006000017945 */ /* 0x000fe80003800000 */
[----:B------:R0:W-:Y:S01]  /*3e60*/  @!P4 STG.E.U8 desc[UR36][R8.64+0x51], R131 ;  /* 0x000051830800c986 */ /* 0x0001e2000c101124 */
[----:B------:R-:W-:Y:S05]  /*3e70*/  @P3 BRA `(.L_x_125) ;  /* 0x00000000000c3947 */ /* 0x000fea0003800000 */
[----:B--2---:R-:W3:Y:S02]  /*3e80*/  LDG.E.U8 R157, desc[UR36][R162.64+0x58] ;  /* 0x00005824a29d7981 */ /* 0x004ee4000c1e1100 */
[----:B---3--:R-:W-:-:S05]  /*3e90*/  PRMT R89, R157, 0x8880, RZ ;  /* 0x000088809d597816 */ /* 0x008fca00000000ff */
[----:B------:R-:W-:-:S07]  /*3ea0*/  IMAD R22, R89, R156, RZ ;  /* 0x0000009c59167224 */ /* 0x000fce00078e02ff */
.L_x_125:
[----:B------:R-:W-:Y:S05]  /*3eb0*/  BSYNC B1 ;  /* 0x0000000000017941 */ /* 0x000fea0003800000 */
.L_x_124:
[----:B---3--:R-:W-:Y:S01]  /*3ec0*/  @!P3 IMAD R89, R132, R155, R22 ;  /* 0x0000009b8459b224 */ /* 0x008fe200078e0216 */
[----:B------:R-:W-:Y:S04]  /*3ed0*/  BSSY B1, `(.L_x_126) ;  /* 0x0000006000017945 */ /* 0x000fe80003800000 */
[----:B------:R3:W-:Y:S01]  /*3ee0*/  @!P3 STG.E.U8 desc[UR36][R160.64+0x58], R89 ;  /* 0x00005859a000b986 */ /* 0x0007e2000c101124 */
[----:B------:R-:W-:Y:S05]  /*3ef0*/  @P5 BRA `(.L_x_127) ;  /* 0x00000000000c5947 */ /* 0x000fea0003800000 */
[----:B--2---:R-:W3:Y:S02]  /*3f00*/  LDG.E.U8 R157, desc[UR36][R162.64+0x59] ;  /* 0x00005924a29d7981 */ /* 0x004ee4000c1e1100 */
[----:B---3--:R-:W-:-:S05]  /*3f10*/  PRMT R89, R157, 0x8880, RZ ;  /* 0x000088809d597816 */ /* 0x008fca00000000ff */
[----:B------:R-:W-:-:S07]  /*3f20*/  IMAD R22, R89, R156, RZ ;  /* 0x0000009c59167224 */ /* 0x000fce00078e02ff */
.L_x_127:
[----:B------:R-:W-:Y:S05]  /*3f30*/  BSYNC B1 ;  /* 0x0000000000017941 */ /* 0x000fea0003800000 */
.L_x_126:
[----:B------:R-:W-:Y:S01]  /*3f40*/  @!P5 IMAD R133, R133, R155, R22 ;  /* 0x0000009b8585d224 */ /* 0x000fe200078e0216 */
[----:B------:R-:W-:Y:S04]  /*3f50*/  BSSY B1, `(.L_x_128) ;  /* 0x0000006000017945 */ /* 0x000fe80003800000 */
[----:B------:R0:W-:Y:S01]  /*3f60*/  @!P5 STG.E.U8 desc[UR36][R160.64+0x59], R133 ;  /* 0x00005985a000d986 */ /* 0x0001e2000c101124 */
[----:B------:R-:W-:Y:S05]  /*3f70*/  @P2 BRA `(.L_x_129) ;  /* 0x00000000000c2947 */ /* 0x000fea0003800000 */
[----:B--2---:R-:W3:Y:S02]  /*3f80*/  LDG.E.U8 R157, desc[UR36][R166.64+0x58] ;  /* 0x00005824a69d7981 */ /* 0x004ee4000c1e1100 */
[----:B---3--:R-:W-:-:S05]  /*3f90*/  PRMT R89, R157, 0x8880, RZ ;  /* 0x000088809d597816 */ /* 0x008fca00000000ff */
[----:B------:R-:W-:-:S07]  /*3fa0*/  IMAD R22, R89, R156, RZ ;  /* 0x0000009c59167224 */ /* 0x000fce00078e02ff */
.L_x_129:
[----:B------:R-:W-:Y:S05]  /*3fb0*/  BSYNC B1 ;  /* 0x0000000000017941 */ /* 0x000fea0003800000 */
.L_x_128:
        /* <DEDUP_REMOVED lines=11> */
.L_x_131:
[----:B------:R-:W-:Y:S05]  /*4070*/  BSYNC B1 ;  /* 0x0000000000017941 */ /* 0x000fea0003800000 */
.L_x_130:
[----:B------:R-:W-:Y:S01]  /*4080*/  @!P4 IMAD R135, R135, R155, R22 ;  /* 0x0000009b8787c224 */ /* 0x000fe200078e0216 */
[----:B------:R-:W-:Y:S04]  /*4090*/  BSSY B1, `(.L_x_132) ;  /* 0x0000006000017945 */ /* 0x000fe80003800000 */
[----:B------:R0:W-:Y:S01]  /*40a0*/  @!P4 STG.E.U8 desc[UR36][R8.64+0x59], R135 ;  /* 0x000059870800c986 */ /* 0x0001e2000c101124 */
[----:B------:R-:W-:Y:S05]  /*40b0*/  @P3 BRA `(.L_x_133) ;  /* 0x00000000000c3947 */ /* 0x000fea0003800000 */
[----:B--2---:R-:W3:Y:S02]  /*40c0*/  LDG.E.U8 R157, desc[UR36][R162.64+0x60] ;  /* 0x00006024a29d7981 */ /* 0x004ee4000c1e1100 */
[----:B---3--:R-:W-:-:S05]  /*40d0*/  PRMT R89, R157, 0x8880, RZ ;  /* 0x000088809d597816 */ /* 0x008fca00000000ff */
[----:B------:R-:W-:-:S07]  /*40e0*/  IMAD R22, R89, R156, RZ ;  /* 0x0000009c59167224 */ /* 0x000fce00078e02ff */
.L_x_133:
[----:B------:R-:W-:Y:S05]  /*40f0*/  BSYNC B1 ;  /* 0x0000000000017941 */ /* 0x000fea0003800000 */
.L_x_132:
[----:B---3--:R-:W-:Y:S01]  /*4100*/  @!P3 IMAD R89, R136, R155, R22 ;  /* 0x0000009b8859b224 */ /* 0x008fe200078e0216 */
[----:B------:R-:W-:Y:S04]  /*4110*/  BSSY B1, `(.L_x_134) ;  /* 0x0000006000017945 */ /* 0x000fe80003800000 */
[----:B------:R3:W-:Y:S01]  /*4120*/  @!P3 STG.E.U8 desc[UR36][R160.64+0x60], R89 ;  /* 0x00006059a000b986 */ /* 0x0007e2000c101124 */
[----:B------:R-:W-:Y:S05]  /*4130*/  @P5 BRA `(.L_x_135) ;  /* 0x00000000000c5947 */ /* 0x000fea0003800000 */
[----:B--2---:R-:W3:Y:S02]  /*4140*/  LDG.E.U8 R157, desc[UR36][R162.64+0x61] ;  /* 0x00006124a29d7981 */ /* 0x004ee4000c1e1100 */
[----:B---3--:R-:W-:-:S05]  /*4150*/  PRMT R89, R157, 0x8880, RZ ;  /* 0x000088809d597816 */ /* 0x008fca00000000ff */
[----:B------:R-:W-:-:S07]  /*4160*/  IMAD R22, R89, R156, RZ ;  /* 0x0000009c59167224 */ /* 0x000fce00078e02ff */
.L_x_135:
[----:B------:R-:W-:Y:S05]  /*4170*/  BSYNC B1 ;  /* 0x0000000000017941 */ /* 0x000fea0003800000 */
.L_x_134:
[----:B------:R-:W-:Y:S01]  /*4180*/  @!P5 IMAD R137, R137, R155, R22 ;  /* 0x0000009b8989d224 */ /* 0x000fe200078e0216 */
[----:B------:R-:W-:Y:S04]  /*4190*/  BSSY B1, `(.L_x_136) ;  /* 0x0000006000017945 */ /* 0x000fe80003800000 */
[----:B------:R0:W-:Y:S01]  /*41a0*/  @!P5 STG.E.U8 desc[UR36][R160.64+0x61], R137 ;  /* 0x00006189a000d986 */ /* 0x0001e2000c101124 */
[----:B------:R-:W-:Y:S05]  /*41b0*/  @P2 BRA `(.L_x_137) ;  /* 0x00000000000c2947 */ /* 0x000fea0003800000 */
[----:B--2---:R-:W3:Y:S02]  /*41c0*/  LDG.E.U8 R157, desc[UR36][R166.64+0x60] ;  /* 0x00006024a69d7981 */ /* 0x004ee4000c1e1100 */
[----:B---3--:R-:W-:-:S05]  /*41d0*/  PRMT R89, R157, 0x8880, RZ ;  /* 0x000088809d597816 */ /* 0x008fca00000000ff */
[----:B------:R-:W-:-:S07]  /*41e0*/  IMAD R22, R89, R156, RZ ;  /* 0x0000009c59167224 */ /* 0x000fce00078e02ff */
.L_x_137:
[----:B------:R-:W-:Y:S05]  /*41f0*/  BSYNC B1 ;  /* 0x0000000000017941 */ /* 0x000fea0003800000 */
.L_x_136:
        /* <DEDUP_REMOVED lines=11> */
.L_x_139:
[----:B------:R-:W-:Y:S05]  /*42b0*/  BSYNC B1 ;  /* 0x0000000000017941 */ /* 0x000fea0003800000 */
.L_x_138:
[----:B------:R-:W-:Y:S01]  /*42c0*/  @!P4 IMAD R139, R139, R155, R22 ;  /* 0x0000009b8b8bc224 */ /* 0x000fe200078e0216 */
[----:B------:R-:W-:Y:S04]  /*42d0*/  BSSY B1, `(.L_x_140) ;  /* 0x0000006000017945 */ /* 0x000fe80003800000 */
[----:B------:R0:W-:Y:S01]  /*42e0*/  @!P4 STG.E.U8 desc[UR36][R8.64+0x61], R139 ;  /* 0x0000618b0800c986 */ /* 0x0001e2000c101124 */
[----:B------:R-:W-:Y:S05]  /*42f0*/  @P3 BRA `(.L_x_141) ;  /* 0x00000000000c3947 */ /* 0x000fea0003800000 */
[----:B--2---:R-:W3:Y:S02]  /*4300*/  LDG.E.U8 R157, desc[UR36][R162.64+0x68] ;  /* 0x00006824a29d7981 */ /* 0x004ee4000c1e1100 */
[----:B---3--:R-:W-:-:S05]  /*4310*/  PRMT R89, R157, 0x8880, RZ ;  /* 0x000088809d597816 */ /* 0x008fca00000000ff */
[----:B------:R-:W-:-:S07]  /*4320*/  IMAD R22, R89, R156, RZ ;  /* 0x0000009c59167224 */ /* 0x000fce00078e02ff */
.L_x_141:
[----:B------:R-:W-:Y:S05]  /*4330*/  BSYNC B1 ;  /* 0x0000000000017941 */ /* 0x000fea0003800000 */
.L_x_140:
[----:B---3--:R-:W-:Y:S01]  /*4340*/  @!P3 IMAD R89, R140, R155, R22 ;  /* 0x0000009b8c59b224 */ /* 0x008fe200078e0216 */
[----:B------:R-:W-:Y:S04]  /*4350*/  BSSY B1, `(.L_x_142) ;  /* 0x0000006000017945 */ /* 0x000fe80003800000 */
[----:B------:R3:W-:Y:S01]  /*4360*/  @!P3 STG.E.U8 desc[UR36][R160.64+0x68], R89 ;  /* 0x00006859a000b986 */ /* 0x0007e2000c101124 */
[----:B------:R-:W-:Y:S05]  /*4370*/  @P5 BRA `(.L_x_143) ;  /* 0x00000000000c5947 */ /* 0x000fea0003800000 */
[----:B--2---:R-:W3:Y:S02]  /*4380*/  LDG.E.U8 R157, desc[UR36][R162.64+0x69] ;  /* 0x00006924a29d7981 */ /* 0x004ee4000c1e1100 */
[----:B---3--:R-:W-:-:S05]  /*4390*/  PRMT R89, R157, 0x8880, RZ ;  /* 0x000088809d597816 */ /* 0x008fca00000000ff */
[----:B------:R-:W-:-:S07]  /*43a0*/  IMAD R22, R89, R156, RZ ;  /* 0x0000009c59167224 */ /* 0x000fce00078e02ff */
.L_x_143:
[----:B------:R-:W-:Y:S05]  /*43b0*/  BSYNC B1 ;  /* 0x0000000000017941 */ /* 0x000fea0003800000 */
.L_x_142:
[----:B------:R-:W-:Y:S01]  /*43c0*/  @!P5 IMAD R141, R141, R155, R22 ;  /* 0x0000009b8d8dd224 */ /* 0x000fe200078e0216 */
[----:B------:R-:W-:Y:S04]  /*43d0*/  BSSY B1, `(.L_x_144) ;  /* 0x0000006000017945 */ /* 0x000fe80003800000 */
[----:B------:R0:W-:Y:S01]  /*43e0*/  @!P5 STG.E.U8 desc[UR36][R160.64+0x69], R141 ;  /* 0x0000698da000d986 */ /* 0x0001e2000c101124 */
[----:B------:R-:W-:Y:S05]  /*43f0*/  @P2 BRA `(.L_x_145) ;  /* 0x00000000000c2947 */ /* 0x000fea0003800000 */
[----:B--2---:R-:W3:Y:S02]  /*4400*/  LDG.E.U8 R157, desc[UR36][R166.64+0x68] ;  /* 0x00006824a69d7981 */ /* 0x004ee4000c1e1100 */
[----:B---3--:R-:W-:-:S05]  /*4410*/  PRMT R89, R157, 0x8880, RZ ;  /* 0x000088809d597816 */ /* 0x008fca00000000ff */
[----:B------:R-:W-:-:S07]  /*4420*/  IMAD R22, R89, R156, RZ ;  /* 0x0000009c59167224 */ /* 0x000fce00078e02ff */
.L_x_145:
[----:B------:R-:W-:Y:S05]  /*4430*/  BSYNC B1 ;  /* 0x0000000000017941 */ /* 0x000fea0003800000 */
.L_x_144:
        /* <DEDUP_REMOVED lines=11> */
.L_x_147:
[----:B------:R-:W-:Y:S05]  /*44f0*/  BSYNC B1 ;  /* 0x0000000000017941 */ /* 0x000fea0003800000 */
.L_x_146:
[----:B------:R-:W-:Y:S01]  /*4500*/  @!P4 IMAD R143, R143, R155, R22 ;  /* 0x0000009b8f8fc224 */ /* 0x000fe200078e0216 */
[----:B------:R-:W-:Y:S04]  /*4510*/  BSSY B1, `(.L_x_148) ;  /* 0x0000006000017945 */ /* 0x000fe80003800000 */
[----:B------:R0:W-:Y:S01]  /*4520*/  @!P4 STG.E.U8 desc[UR36][R8.64+0x69], R143 ;  /* 0x0000698f0800c986 */ /* 0x0001e2000c101124 */
[----:B------:R-:W-:Y:S05]  /*4530*/  @P3 BRA `(.L_x_149) ;  /* 0x00000000000c3947 */ /* 0x000fea0003800000 */
[----:B--2---:R-:W3:Y:S02]  /*4540*/  LDG.E.U8 R157, desc[UR36][R162.64+0x70] ;  /* 0x00007024a29d7981 */ /* 0x004ee4000c1e1100 */
[----:B---3--:R-:W-:-:S05]  /*4550*/  PRMT R89, R157, 0x8880, RZ ;  /* 0x000088809d597816 */ /* 0x008fca00000000ff */
[----:B------:R-:W-:-:S07]  /*4560*/  IMAD R22, R89, R156, RZ ;  /* 0x0000009c59167224 */ /* 0x000fce00078e02ff */
.L_x_149:
[----:B------:R-:W-:Y:S05]  /*4570*/  BSYNC B1 ;  /* 0x0000000000017941 */ /* 0x000fea0003800000 */
.L_x_148:
[----:B---3--:R-:W-:Y:S01]  /*4580*/  @!P3 IMAD R89, R144, R155, R22 ;  /* 0x0000009b9059b224 */ /* 0x008fe200078e0216 */
[----:B------:R-:W-:Y:S04]  /*4590*/  BSSY B1, `(.L_x_150) ;  /* 0x0000006000017945 */ /* 0x000fe80003800000 */
[----:B------:R3:W-:Y:S01]  /*45a0*/  @!P3 STG.E.U8 desc[UR36][R160.64+0x70], R89 ;  /* 0x00007059a000b986 */ /* 0x0007e2000c101124 */
[----:B------:R-:W-:Y:S05]  /*45b0*/  @P5 BRA `(.L_x_151) ;  /* 0x00000000000c5947 */ /* 0x000fea0003800000 */
[----:B--2---:R-:W3:Y:S02]  /*45c0*/  LDG.E.U8 R157, desc[UR36][R162.64+0x71] ;  /* 0x00007124a29d7981 */ /* 0x004ee4000c1e1100 */
[----:B---3--:R-:W-:-:S05]  /*45d0*/  PRMT R89, R157, 0x8880, RZ ;  /* 0x000088809d597816 */ /* 0x008fca00000000ff */
[----:B------:R-:W-:-:S07]  /*45e0*/  IMAD R22, R89, R156, RZ ;  /* 0x0000009c59167224 */ /* 0x000fce00078e02ff */
.L_x_151:
[----:B------:R-:W-:Y:S05]  /*45f0*/  BSYNC B1 ;  /* 0x0000000000017941 */ /* 0x000fea0003800000 */
.L_x_150:
[----:B------:R-:W-:Y:S01]  /*4600*/  @!P5 IMAD R145, R145, R155, R22 ;  /* 0x0000009b9191d224 */ /* 0x000fe200078e0216 */
[----:B------:R-:W-:Y:S04]  /*4610*/  BSSY B1, `(.L_x_152) ;  /* 0x0000006000017945 */ /* 0x000fe80003800000 */
[----:B------:R0:W-:Y:S01]  /*4620*/  @!P5 STG.E.U8 desc[UR36][R160.64+0x71], R145 ;  /* 0x00007191a000d986 */ /* 0x0001e2000c101124 */
[----:B------:R-:W-:Y:S05]  /*4630*/  @P2 BRA `(.L_x_153) ;  /* 0x00000000000c2947 */ /* 0x000fea0003800000 */
[----:B--2---:R-:W3:Y:S02]  /*4640*/  LDG.E.U8 R157, desc[UR36][R166.64+0x70] ;  /* 0x00007024a69d7981 */ /* 0x004ee4000c1e1100 */
[----:B---3--:R-:W-:-:S05]  /*4650*/  PRMT R89, R157, 0x8880, RZ ;  /* 0x000088809d597816 */ /* 0x008fca00000000ff */
[----:B------:R-:W-:-:S07]  /*4660*/  IMAD R22, R89, R156, RZ ;  /* 0x0000009c59167224 */ /* 0x000fce00078e02ff */
.L_x_153:
[----:B------:R-:W-:Y:S05]  /*4670*/  BSYNC B1 ;  /* 0x0000000000017941 */ /* 0x000fea0003800000 */
.L_x_152:
[C---:B------:R-:W-:Y:S01]  /*4680*/  ISETP.LT.OR P4, PT, R3.reuse, 0x72, !P1 ;  /* 0x000000720300780c */ /* 0x040fe20004f81670 */
[----:B---3--:R-:W-:Y:S01]  /*4690*/  @!P2 IMAD R89, R146, R155, R22 ;  /* 0x0000009b9259a224 */ /* 0x008fe200078e0216 */
[----:B------:R-:W-:Y:S01]  /*46a0*/  BSSY B1, `(.L_x_154) ;  /* 0x000000b000017945 */ /* 0x000fe20003800000 */
[----:B------:R-:W-:Y:S02]  /*46b0*/  ISETP.LT.OR P3, PT, R3, 0x79, !P0 ;  /* 0x000000790300780c */ /* 0x000fe40004761670 */
[----:B------:R-:W-:Y:S01]  /*46c0*/  IADD3 R153, P5, R153, 0x80, RZ ;  /* 0x0000008099997810 */ /* 0x000fe20007fbe0ff */
[----:B------:R3:W-:Y:S01]  /*46d0*/  @!P2 STG.E.U8 desc[UR36][R8.64+0x70], R89 ;  /* 0x000070590800a986 */ /* 0x0007e2000c101124 */
[C---:B------:R-:W-:Y:S02]  /*46e0*/  ISETP.LT.OR P2, PT, R3.reuse, 0x79, !P1 ;  /* 0x000000790300780c */ /* 0x040fe40004f41670 */
[C---:B------:R-:W-:Y:S02]  /*46f0*/  ISETP.LT.OR P0, PT, R3.reuse, 0x7a, !P0 ;  /* 0x0000007a0300780c */ /* 0x040fe40004701670 */
[----:B------:R-:W-:-:S02]  /*4700*/  ISETP.LT.OR P1, PT, R3, 0x7a, !P1 ;  /* 0x0000007a0300780c */ /* 0x000fc40004f21670 */
[----:B------:R-:W-:Y:S11]  /*4710*/  @P4 BRA `(.L_x_155) ;  /* 0x00000000000c4947 */ /* 0x000ff60003800000 */
[----:B--2---:R-:W3:Y:S02]  /*4720*/  LDG.E.U8 R157, desc[UR36][R166.64+0x71] ;  /* 0x00007124a69d7981 */ /* 0x004ee4000c1e1100 */
[----:B---3--:R-:W-:-:S05]  /*4730*/  PRMT R89, R157, 0x8880, RZ ;  /* 0x000088809d597816 */ /* 0x008fca00000000ff */
[----:B------:R-:W-:-:S07]  /*4740*/  IMAD R22, R89, R156, RZ ;  /* 0x0000009c59167224 */ /* 0x000fce00078e02ff */
.L_x_155:
[----:B------:R-:W-:Y:S05]  /*4750*/  BSYNC B1 ;  /* 0x0000000000017941 */ /* 0x000fea0003800000 */
.L_x_154:
[----:B------:R-:W-:Y:S01]  /*4760*/  @!P4 IMAD R147, R147, R155, R22 ;  /* 0x0000009b9393c224 */ /* 0x000fe200078e0216 */
[----:B------:R-:W-:Y:S04]  /*4770*/  BSSY B1, `(.L_x_156) ;  /* 0x0000006000017945 */ /* 0x000fe80003800000 */
[----:B------:R0:W-:Y:S01]  /*4780*/  @!P4 STG.E.U8 desc[UR36][R8.64+0x71], R147 ;  /* 0x000071930800c986 */ /* 0x0001e2000c101124 */
[----:B------:R-:W-:Y:S05]  /*4790*/  @P3 BRA `(.L_x_157) ;  /* 0x00000000000c3947 */ /* 0x000fea0003800000 */
[----:B--2---:R-:W3:Y:S02]  /*47a0*/  LDG.E.U8 R157, desc[UR36][R162.64+0x78] ;  /* 0x00007824a29d7981 */ /* 0x004ee4000c1e1100 */
[----:B---3--:R-:W-:-:S05]  /*47b0*/  PRMT R89, R157, 0x8880, RZ ;  /* 0x000088809d597816 */ /* 0x008fca00000000ff */
[----:B------:R-:W-:-:S07]  /*47c0*/  IMAD R22, R89, R156, RZ ;  /* 0x0000009c59167224 */ /* 0x000fce00078e02ff */
.L_x_157:
[----:B------:R-:W-:Y:S05]  /*47d0*/  BSYNC B1 ;  /* 0x0000000000017941 */ /* 0x000fea0003800000 */
.L_x_156:
[----:B---3--:R-:W-:Y:S01]  /*47e0*/  @!P3 IMAD R89, R148, R155, R22 ;  /* 0x0000009b9459b224 */ /* 0x008fe200078e0216 */
[----:B------:R-:W-:Y:S01]  /*47f0*/  BSSY B1, `(.L_x_158) ;  /* 0x0000007000017945 */ /* 0x000fe20003800000 */
[----:B----4-:R-:W-:-:S03]  /*4800*/  IMAD.X R91, RZ, RZ, R5, P5 ;  /* 0x000000ffff5b7224 */ /* 0x010fc600028e0605 */
[----:B------:R3:W-:Y:S01]  /*4810*/  @!P3 STG.E.U8 desc[UR36][R160.64+0x78], R89 ;  /* 0x00007859a000b986 */ /* 0x0007e2000c101124 */
[----:B------:R-:W-:Y:S05]  /*4820*/  @P0 BRA `(.L_x_159) ;  /* 0x00000000000c0947 */ /* 0x000fea0003800000 */
[----:B--2---:R-:W2:Y:S02]  /*4830*/  LDG.E.U8 R157, desc[UR36][R162.64+0x79] ;  /* 0x00007924a29d7981 */ /* 0x004ea4000c1e1100 */
[----:B--2---:R-:W-:-:S05]  /*4840*/  PRMT R5, R157, 0x8880, RZ ;  /* 0x000088809d057816 */ /* 0x004fca00000000ff */
[----:B------:R-:W-:-:S07]  /*4850*/  IMAD R22, R5, R156, RZ ;  /* 0x0000009c05167224 */ /* 0x000fce00078e02ff */
.L_x_159:
[----:B------:R-:W-:Y:S05]  /*4860*/  BSYNC B1 ;  /* 0x0000000000017941 */ /* 0x000fea0003800000 */
.L_x_158:
[----:B------:R-:W-:Y:S01]  /*4870*/  @!P0 IMAD R149, R149, R155, R22 ;  /* 0x0000009b95958224 */ /* 0x000fe200078e0216 */
[----:B------:R-:W-:Y:S01]  /*4880*/  BSSY B1, `(.L_x_160) ;  /* 0x0000007000017945 */ /* 0x000fe20003800000 */
[----:B------:R-:W-:-:S03]  /*4890*/  IMAD R4, R91, R158, RZ ;  /* 0x0000009e5b047224 */ /* 0x000fc600078e02ff */
[----:B------:R4:W-:Y:S01]  /*48a0*/  @!P0 STG.E.U8 desc[UR36][R160.64+0x79], R149 ;  /* 0x00007995a0008986 */ /* 0x0009e2000c101124 */
[----:B------:R-:W-:Y:S05]  /*48b0*/  @P2 BRA `(.L_x_161) ;  /* 0x00000000000c2947 */ /* 0x000fea0003800000 */
[----:B--2---:R-:W2:Y:S02]  /*48c0*/  LDG.E.U8 R157, desc[UR36][R166.64+0x78] ;  /* 0x00007824a69d7981 */ /* 0x004ea4000c1e1100 */
[----:B--2---:R-:W-:-:S05]  /*48d0*/  PRMT R5, R157, 0x8880, RZ ;  /* 0x000088809d057816 */ /* 0x004fca00000000ff */
[----:B------:R-:W-:-:S07]  /*48e0*/  IMAD R22, R5, R156, RZ ;  /* 0x0000009c05167224 */ /* 0x000fce00078e02ff */
.L_x_161:
[----:B------:R-:W-:Y:S05]  /*48f0*/  BSYNC B1 ;  /* 0x0000000000017941 */ /* 0x000fea0003800000 */
.L_x_160:
[----:B------:R-:W-:Y:S01]  /*4900*/  @!P2 IMAD R5, R150, R155, R22 ;  /* 0x0000009b9605a224 */ /* 0x000fe200078e0216 */
[----:B------:R-:W-:Y:S01]  /*4910*/  BSSY B1, `(.L_x_162) ;  /* 0x0000009000017945 */ /* 0x000fe20003800000 */
[C---:B---3--:R-:W-:Y:S02]  /*4920*/  IMAD R89, R153.reuse, R159, R4 ;  /* 0x0000009f99597224 */ /* 0x048fe400078e0204 */
[CC--:B------:R-:W-:Y:S01]  /*4930*/  IMAD.WIDE.U32 R164, R153.reuse, R158.reuse, R164 ;  /* 0x0000009e99a47225 */ /* 0x0c0fe200078e00a4 */
[----:B------:R3:W-:Y:S03]  /*4940*/  @!P2 STG.E.U8 desc[UR36][R8.64+0x78], R5 ;  /* 0x000078050800a986 */ /* 0x0007e6000c101124 */
[----:B------:R-:W-:Y:S01]  /*4950*/  IMAD.WIDE.U32 R158, R153, R158, R20 ;  /* 0x0000009e999e7225 */ /* 0x000fe200078e0014 */
[----:B------:R-:W-:Y:S06]  /*4960*/  @P1 BRA `(.L_x_163) ;  /* 0x00000000000c1947 */ /* 0x000fec0003800000 */
[----:B--2---:R-:W3:Y:S02]  /*4970*/  LDG.E.U8 R157, desc[UR36][R166.64+0x79] ;  /* 0x00007924a69d7981 */ /* 0x004ee4000c1e1100 */
[----:B---3--:R-:W-:-:S05]  /*4980*/  PRMT R5, R157, 0x8880, RZ ;  /* 0x000088809d057816 */ /* 0x008fca00000000ff */
[----:B------:R-:W-:-:S07]  /*4990*/  IMAD R22, R5, R156, RZ ;  /* 0x0000009c05167224 */ /* 0x000fce00078e02ff */
.L_x_163:
[----:B------:R-:W-:Y:S05]  /*49a0*/  BSYNC B1 ;  /* 0x0000000000017941 */ /* 0x000fea0003800000 */
.L_x_162:
[----:B------:R-:W-:Y:S01]  /*49b0*/  @!P1 IMAD R151, R151, R155, R22 ;  /* 0x0000009b97979224 */ /* 0x000fe200078e0216 */
[----:B------:R-:W-:Y:S01]  /*49c0*/  ISETP.GE.AND P2, PT, R0, 0x81, PT ;  /* 0x000000810000780c */ /* 0x000fe20003f46270 */
[----:B------:R-:W-:Y:S01]  /*49d0*/  BSSY B1, `(.L_x_164) ;  /* 0x000000c000017945 */ /* 0x000fe20003800000 */
[----:B------:R-:W-:Y:S02]  /*49e0*/  IADD3 R4, P5, R158, R12, RZ ;  /* 0x0000000c9e047210 */ /* 0x000fe40007fbe0ff */
[----:B------:R0:W-:Y:S01]  /*49f0*/  @!P1 STG.E.U8 desc[UR36][R8.64+0x79], R151 ;  /* 0x0000799708009986 */ /* 0x0001e2000c101124 */
[----:B------:R-:W-:Y:S02]  /*4a00*/  ISETP.LT.OR P1, PT, R3, 0x1, !P2 ;  /* 0x000000010300780c */ /* 0x000fe40005721670 */
[----:B---3--:R-:W-:Y:S02]  /*4a10*/  IADD3.X R5, R13, R159, R89, P5, !PT ;  /* 0x0000009f0d057210 */ /* 0x008fe40002ffe459 */
[----:B------:R-:W-:-:S02]  /*4a20*/  ISETP.GE.AND P0, PT, R0, 0x89, PT ;  /* 0x000000890000780c */ /* 0x000fc40003f06270 */
[----:B------:R-:W-:Y:S02]  /*4a30*/  IADD3 R12, P4, P3, R14, R12, R164 ;  /* 0x0000000c0e0c7210 */ /* 0x000fe40007b9e0a4 */
[----:B------:R-:W-:-:S05]  /*4a40*/  ISETP.LT.OR P5, PT, R3, 0x2, !P2 ;  /* 0x000000020300780c */ /* 0x000fca00057a1670 */
[----:B0-----:R-:W-:Y:S08]  /*4a50*/  @P1 BRA `(.L_x_165) ;  /* 0x00000000000c1947 */ /* 0x001ff00003800000 */
[----:B--2---:R-:W2:Y:S02]  /*4a60*/  LDG.E.U8 R157, desc[UR36][R4.64] ;  /* 0x00000024049d7981 */ /* 0x004ea4000c1e1100 */
[----:B--2---:R-:W-:-:S05]  /*4a70*/  PRMT R9, R157, 0x8880, RZ ;  /* 0x000088809d097816 */ /* 0x004fca00000000ff */
[----:B------:R-:W-:-:S07]  /*4a80*/  IMAD R22, R9, R156, RZ ;  /* 0x0000009c09167224 */ /* 0x000fce00078e02ff */
.L_x_165:
[----:B------:R-:W-:Y:S05]  /*4a90*/  BSYNC B1 ;  /* 0x0000000000017941 */ /* 0x000fea0003800000 */
.L_x_164:
[----:B------:R-:W-:Y:S01]  /*4aa0*/  @!P1 IMAD R9, R24, R155, R22 ;  /* 0x0000009b18099224 */ /* 0x000fe200078e0216 */
[----:B------:R-:W-:Y:S01]  /*4ab0*/  BSSY B1, `(.L_x_166) ;  /* 0x0000007000017945 */ /* 0x000fe20003800000 */
[----:B------:R-:W-:-:S03]  /*4ac0*/  IMAD.IADD R164, R89, 0x1, R165 ;  /* 0x0000000159a47824 */ /* 0x000fc600078e02a5 */
[----:B------:R0:W-:Y:S01]  /*4ad0*/  @!P1 STG.E.U8 desc[UR36][R6.64], R9 ;  /* 0x0000000906009986 */ /* 0x0001e2000c101124 */
[----:B------:R-:W-:Y:S05]  /*4ae0*/  @P5 BRA `(.L_x_167) ;  /* 0x00000000000c5947 */ /* 0x000fea0003800000 */
[----:B--2---:R-:W0:Y:S02]  /*4af0*/  LDG.E.U8 R157, desc[UR36][R4.64+0x1] ;  /* 0x00000124049d7981 */ /* 0x004e24000c1e1100 */
[----:B0-----:R-:W-:-:S05]  /*4b00*/  PRMT R9, R157, 0x8880, RZ ;  /* 0x000088809d097816 */ /* 0x001fca00000000ff */
[----:B------:R-:W-:-:S07]  /*4b10*/  IMAD R22, R9, R156, RZ ;  /* 0x0000009c09167224 */ /* 0x000fce00078e02ff */
.L_x_167:
[----:B------:R-:W-:Y:S05]  /*4b20*/  BSYNC B1 ;  /* 0x0000000000017941 */ /* 0x000fea0003800000 */
.L_x_166:
[----:B------:R-:W-:Y:S01]  /*4b30*/  ISETP.LT.OR P1, PT, R3, 0x1, !P0 ;  /* 0x000000010300780c */ /* 0x000fe20004721670 */
[----:B------:R-:W-:Y:S01]  /*4b40*/  @!P5 IMAD R25, R25, R155, R22 ;  /* 0x0000009b1919d224 */ /* 0x000fe200078e0216 */
[----:B------:R-:W-:Y:S01]  /*4b50*/  BSSY B1, `(.L_x_168) ;  /* 0x000000a000017945 */ /* 0x000fe20003800000 */
[----:B------:R-:W-:Y:S02]  /*4b60*/  IADD3.X R13, R21, R13, R164, P4, P3 ;  /* 0x0000000d150d7210 */ /* 0x000fe400027e64a4 */
[C---:B------:R-:W-:Y:S01]  /*4b70*/  ISETP.LT.OR P4, PT, R3.reuse, 0x2, !P0 ;  /* 0x000000020300780c */ /* 0x040fe20004781670 */
[----:B------:R3:W-:Y:S01]  /*4b80*/  @!P5 STG.E.U8 desc[UR36][R6.64+0x1], R25 ;  /* 0x000001190600d986 */ /* 0x0007e2000c101124 */
[C---:B------:R-:W-:Y:S02]  /*4b90*/  ISETP.LT.OR P5, PT, R3.reuse, 0x9, !P2 ;  /* 0x000000090300780c */ /* 0x040fe400057a1670 */
[----:B------:R-:W-:-:S04]  /*4ba0*/  ISETP.LT.OR P3, PT, R3, 0xa, !P2 ;  /* 0x0000000a0300780c */ /* 0x000fc80005761670 */
[----:B------:R-:W-:Y:S09]  /*4bb0*/  @P1 BRA `(.L_x_169) ;  /* 0x00000000000c1947 */ /* 0x000ff20003800000 */
[----:B--2---:R-:W0:Y:S02]  /*4bc0*/  LDG.E.U8 R157, desc[UR36][R12.64] ;  /* 0x000000240c9d7981 */ /* 0x004e24000c1e1100 */
[----:B0-----:R-:W-:-:S05]  /*4bd0*/  PRMT R9, R157, 0x8880, RZ ;  /* 0x000088809d097816 */ /* 0x001fca00000000ff */
[----:B------:R-:W-:-:S07]  /*4be0*/  IMAD R22, R9, R156, RZ ;  /* 0x0000009c09167224 */ /* 0x000fce00078e02ff */
.L_x_169:
[----:B------:R-:W-:Y:S05]  /*4bf0*/  BSYNC B1 ;  /* 0x0000000000017941 */ /* 0x000fea0003800000 */
.L_x_168:
[----:B0-----:R-:W-:Y:S01]  /*4c00*/  @!P1 IMAD R9, R26, R155, R22 ;  /* 0x0000009b1a099224 */ /* 0x001fe200078e0216 */
[----:B------:R-:W-:Y:S04]  /*4c10*/  BSSY B1, `(.L_x_170) ;  /* 0x0000006000017945 */ /* 0x000fe80003800000 */
[----:B------:R0:W-:Y:S01]  /*4c20*/  @!P1 STG.E.U8 desc[UR36][R10.64], R9 ;  /* 0x000000090a009986 */ /* 0x0001e2000c101124 */
[----:B------:R-:W-:Y:S05]  /*4c30*/  @P4 BRA `(.L_x_171) ;  /* 0x00000000000c4947 */ /* 0x000fea0003800000 */
[----:B--2---:R-:W0:Y:S02]  /*4c40*/  LDG.E.U8 R157, desc[UR36][R12.64+0x1] ;  /* 0x000001240c9d7981 */ /* 0x004e24000c1e1100 */
[----:B0-----:R-:W-:-:S05]  /*4c50*/  PRMT R9, R157, 0x8880, RZ ;  /* 0x000088809d097816 */ /* 0x001fca00000000ff */
[----:B------:R-:W-:-:S07]  /*4c60*/  IMAD R22, R9, R156, RZ ;  /* 0x0000009c09167224 */ /* 0x000fce00078e02ff */
.L_x_171:
[----:B------:R-:W-:Y:S05]  /*4c70*/  BSYNC B1 ;  /* 0x0000000000017941 */ /* 0x000fea0003800000 */
.L_x_170:
[----:B------:R-:W-:Y:S01]  /*4c80*/  @!P4 IMAD R27, R27, R155, R22 ;  /* 0x0000009b1b1bc224 */ /* 0x000fe200078e0216 */
[----:B------:R-:W-:Y:S04]  /*4c90*/  BSSY B1, `(.L_x_172) ;  /* 0x0000006000017945 */ /* 0x000fe80003800000 */
[----:B------:R0:W-:Y:S01]  /*4ca0*/  @!P4 STG.E.U8 desc[UR36][R10.64+0x1], R27 ;  /* 0x0000011b0a00c986 */ /* 0x0001e2000c101124 */
[----:B------:R-:W-:Y:S05]  /*4cb0*/  @P5 BRA `(.L_x_173) ;  /* 0x00000000000c5947 */ /* 0x000fea0003800000 */
[----:B--2---:R-:W0:Y:S02]  /*4cc0*/  LDG.E.U8 R157, desc[UR36][R4.64+0x8] ;  /* 0x00000824049d7981 */ /* 0x004e24000c1e1100 */
[----:B0-----:R-:W-:-:S05]  /*4cd0*/  PRMT R9, R157, 0x8880, RZ ;  /* 0x000088809d097816 */ /* 0x001fca00000000ff */
[----:B------:R-:W-:-:S07]  /*4ce0*/  IMAD R22, R9, R156, RZ ;  /* 0x0000009c09167224 */ /* 0x000fce00078e02ff */
.L_x_173:
[----:B------:R-:W-:Y:S05]  /*4cf0*/  BSYNC B1 ;  /* 0x0000000000017941 */ /* 0x000fea0003800000 */
.L_x_172:
[----:B0-----:R-:W-:Y:S01]  /*4d00*/  @!P5 IMAD R9, R28, R155, R22 ;  /* 0x0000009b1c09d224 */ /* 0x001fe200078e0216 */
[----:B------:R-:W-:Y:S04]  /*4d10*/  BSSY B1, `(.L_x_174) ;  /* 0x0000006000017945 */ /* 0x000fe80003800000 */
[----:B------:R0:W-:Y:S01]  /*4d20*/  @!P5 STG.E.U8 desc[UR36][R6.64+0x8], R9 ;  /* 0x000008090600d986 */ /* 0x0001e2000c101124 */
[----:B------:R-:W-:Y:S05]  /*4d30*/  @P3 BRA `(.L_x_175) ;  /* 0x00000000000c3947 */ /* 0x000fea0003800000 */
[----:B--2---:R-:W0:Y:S02]  /*4d40*/  LDG.E.U8 R157, desc[UR36][R4.64+0x9] ;  /* 0x00000924049d7981 */ /* 0x004e24000c1e1100 */
[----:B0-----:R-:W-:-:S05]  /*4d50*/  PRMT R9, R157, 0x8880, RZ ;  /* 0x000088809d097816 */ /* 0x001fca00000000ff */
[----:B------:R-:W-:-:S07]  /*4d60*/  IMAD R22, R9, R156, RZ ;  /* 0x0000009c09167224 */ /* 0x000fce00078e02ff */
.L_x_175:
[----:B------:R-:W-:Y:S05]  /*4d70*/  BSYNC B1 ;  /* 0x0000000000017941 */ /* 0x000fea0003800000 */
.L_x_174:
[----:B------:R-:W-:Y:S01]  /*4d80*/  ISETP.LT.OR P5, PT, R3, 0x9, !P0 ;  /* 0x000000090300780c */ /* 0x000fe200047a1670 */
[----:B------:R-:W-:Y:S01]  /*4d90*/  @!P3 IMAD R29, R29, R155, R22 ;  /* 0x0000009b1d1db224 */ /* 0x000fe200078e0216 */
[----:B------:R-:W-:Y:S01]  /*4da0*/  BSSY B1, `(.L_x_176) ;  /* 0x0000009000017945 */ /* 0x000fe20003800000 */
[C---:B------:R-:W-:Y:S02]  /*4db0*/  ISETP.LT.OR P4, PT, R3.reuse, 0xa, !P0 ;  /* 0x0000000a0300780c */ /* 0x040fe40004781670 */
[C---:B------:R-:W-:Y:S01]  /*4dc0*/  ISETP.LT.OR P1, PT, R3.reuse, 0x12, !P2 ;  /* 0x000000120300780c */ /* 0x040fe20005721670 */
[----:B------:R0:W-:Y:S01]  /*4dd0*/  @!P3 STG.E.U8 desc[UR36][R6.64+0x9], R29 ;  /* 0x0000091d0600b986 */ /* 0x0001e2000c101124 */
[----:B------:R-:W-:-:S06]  /*4de0*/  ISETP.LT.OR P3, PT, R3, 0x11, !P2 ;  /* 0x000000110300780c */ /* 0x000fcc0005761670 */
[----:B------:R-:W-:Y:S07]  /*4df0*/  @P5 BRA `(.L_x_177) ;  /* 0x00000000000c5947 */ /* 0x000fee0003800000 */
[----:B--2---:R-:W0:Y:S02]  /*4e00*/  LDG.E.U8 R157, desc[UR36][R12.64+0x8] ;  /* 0x000008240c9d7981 */ /* 0x004e24000c1e1100 */
[----:B0-----:R-:W-:-:S05]  /*4e10*/  PRMT R9, R157, 0x8880, RZ ;  /* 0x000088809d097816 */ /* 0x001fca00000000ff */
[----:B------:R-:W-:-:S07]  /*4e20*/  IMAD R22, R9, R156, RZ ;  /* 0x0000009c09167224 */ /* 0x000fce00078e02ff */
.L_x_177:
[----:B------:R-:W-:Y:S05]  /*4e30*/  BSYNC B1 ;  /* 0x0000000000017941 */ /* 0x000fea0003800000 */
.L_x_176:
[----:B0-----:R-:W-:Y:S01]  /*4e40*/  @!P5 IMAD R9, R30, R155, R22 ;  /* 0x0000009b1e09d224 */ /* 0x001fe200078e0216 */
[----:B------:R-:W-:Y:S04]  /*4e50*/  BSSY B1, `(.L_x_178) ;  /* 0x0000006000017945 */ /* 0x000fe80003800000 */
[----:B------:R0:W-:Y:S01]  /*4e60*/  @!P5 STG.E.U8 desc[UR36][R10.64+0x8], R9 ;  /* 0x000008090a00d986 */ /* 0x0001e2000c101124 */
[----:B------:R-:W-:Y:S05]  /*4e70*/  @P4 BRA `(.L_x_179) ;  /* 0x00000000000c4947 */ /* 0x000fea0003800000 */
[----:B--2---:R-:W0:Y:S02]  /*4e80*/  LDG.E.U8 R157, desc[UR36][R12.64+0x9] ;  /* 0x000009240c9d7981 */ /* 0x004e24000c1e1100 */
[----:B0-----:R-:W-:-:S05]  /*4e90*/  PRMT R9, R157, 0x8880, RZ ;  /* 0x000088809d097816 */ /* 0x001fca00000000ff */
[----:B------:R-:W-:-:S07]  /*4ea0*/  IMAD R22, R9, R156, RZ ;  /* 0x0000009c09167224 */ /* 0x000fce00078e02ff */
.L_x_179:
[----:B------:R-:W-:Y:S05]  /*4eb0*/  BSYNC B1 ;  /* 0x0000000000017941 */ /* 0x000fea0003800000 */
.L_x_178:
[----:B------:R-:W-:Y:S01]  /*4ec0*/  @!P4 IMAD R31, R31, R155, R22 ;  /* 0x0000009b1f1fc224 */ /* 0x000fe200078e0216 */
[----:B------:R-:W-:Y:S04]  /*4ed0*/  BSSY B1, `(.L_x_180) ;  /* 0x0000006000017945 */ /* 0x000fe80003800000 */
[----:B------:R0:W-:Y:S01]  /*4ee0*/  @!P4 STG.E.U8 desc[UR36][R10.64+0x9], R31 ;  /* 0x0000091f0a00c986 */ /* 0x0001e2000c101124 */
[----:B------:R-:W-:Y:S05]  /*4ef0*/  @P3 BRA `(.L_x_181) ;  /* 0x00000000000c3947 */ /* 0x000fea0003800000 */
[----:B--2---:R-:W0:Y:S02]  /*4f00*/  LDG.E.U8 R157, desc[UR36][R4.64+0x10] ;  /* 0x00001024049d7981 */ /* 0x004e24000c1e1100 */
[----:B0-----:R-:W-:-:S05]  /*4f10*/  PRMT R9, R157, 0x8880, RZ ;  /* 0x000088809d097816 */ /* 0x001fca00000000ff */
[----:B------:R-:W-:-:S07]  /*4f20*/  IMAD R22, R9, R156, RZ ;  /* 0x0000009c09167224 */ /* 0x000fce00078e02ff */
.L_x_181:
[----:B------:R-:W-:Y:S05]  /*4f30*/  BSYNC B1 ;  /* 0x0000000000017941 */ /* 0x000fea0003800000 */
.L_x_180:
[----:B0-----:R-:W-:Y:S01]  /*4f40*/  @!P3 IMAD R9, R32, R155, R22 ;  /* 0x0000009b2009b224 */ /* 0x001fe200078e0216 */
[----:B------:R-:W-:Y:S04]  /*4f50*/  BSSY B1, `(.L_x_182) ;  /* 0x0000006000017945 */ /* 0x000fe80003800000 */
[----:B------:R0:W-:Y:S01]  /*4f60*/  @!P3 STG.E.U8 desc[UR36][R6.64+0x10], R9 ;  /* 0x000010090600b986 */ /* 0x0001e2000c101124 */
[----:B------:R-:W-:Y:S05]  /*4f70*/  @P1 BRA `(.L_x_183) ;  /* 0x00000000000c1947 */ /* 0x000fea0003800000 */
[----:B--2---:R-:W0:Y:S02]  /*4f80*/  LDG.E.U8 R157, desc[UR36][R4.64+0x11] ;  /* 0x00001124049d7981 */ /* 0x004e24000c1e1100 */
[----:B0-----:R-:W-:-:S05]  /*4f90*/  PRMT R9, R157, 0x8880, RZ ;  /* 0x000088809d097816 */ /* 0x001fca00000000ff */
[----:B------:R-:W-:-:S07]  /*4fa0*/  IMAD R22, R9, R156, RZ ;  /* 0x0000009c09167224 */ /* 0x000fce00078e02ff */
.L_x_183:
[----:B------:R-:W-:Y:S05]  /*4fb0*/  BSYNC B1 ;  /* 0x0000000000017941 */ /* 0x000fea0003800000 */
.L_x_182:
        /* <DEDUP_REMOVED lines=11> */
.L_x_185:
[----:B------:R-:W-:Y:S05]  /*5070*/  BSYNC B1 ;  /* 0x0000000000017941 */ /* 0x000fea0003800000 */
.L_x_184:
[----:B0-----:R-:W-:Y:S01]  /*5080*/  @!P4 IMAD R9, R34, R155, R22 ;  /* 0x0000009b2209c224 */ /* 0x001fe200078e0216 */
[----:B------:R-:W-:Y:S04]  /*5090*/  BSSY B1, `(.L_x_186) ;  /* 0x0000006000017945 */ /* 0x000fe80003800000 */
[----:B------:R0:W-:Y:S01]  /*50a0*/  @!P4 STG.E.U8 desc[UR36][R10.64+0x10], R9 ;  /* 0x000010090a00c986 */ /* 0x0001e2000c101124 */
[----:B------:R-:W-:Y:S05]  /*50b0*/  @P3 BRA `(.L_x_187) ;  /* 0x00000000000c3947 */ /* 0x000fea0003800000 */
[----:B--2---:R-:W0:Y:S02]  /*50c0*/  LDG.E.U8 R157, desc[UR36][R12.64+0x11] ;  /* 0x000011240c9d7981 */ /* 0x004e24000c1e1100 */
[----:B0-----:R-:W-:-:S05]  /*50d0*/  PRMT R9, R157, 0x8880, RZ ;  /* 0x000088809d097816 */ /* 0x001fca00000000ff */
[----:B------:R-:W-:-:S07]  /*50e0*/  IMAD R22, R9, R156, RZ ;  /* 0x0000009c09167224 */ /* 0x000fce00078e02ff */
.L_x_187:
[----:B------:R-:W-:Y:S05]  /*50f0*/  BSYNC B1 ;  /* 0x0000000000017941 */ /* 0x000fea0003800000 */
.L_x_186:
[----:B------:R-:W-:Y:S01]  /*5100*/  @!P3 IMAD R35, R35, R155, R22 ;  /* 0x0000009b2323b224 */ /* 0x000fe200078e0216 */
[----:B------:R-:W-:Y:S04]  /*5110*/  BSSY B1, `(.L_x_188) ;  /* 0x0000006000017945 */ /* 0x000fe80003800000 */
[----:B------:R0:W-:Y:S01]  /*5120*/  @!P3 STG.E.U8 desc[UR36][R10.64+0x11], R35 ;  /* 0x000011230a00b986 */ /* 0x0001e2000c101124 */
[----:B------:R-:W-:Y:S05]  /*5130*/  @P5 BRA `(.L_x_189) ;  /* 0x00000000000c5947 */ /* 0x000fea0003800000 */
[----:B--2---:R-:W0:Y:S02]  /*5140*/  LDG.E.U8 R157, desc[UR36][R4.64+0x18] ;  /* 0x00001824049d7981 */ /* 0x004e24000c1e1100 */
[----:B0-----:R-:W-:-:S05]  /*5150*/  PRMT R9, R157, 0x8880, RZ ;  /* 0x000088809d097816 */ /* 0x001fca00000000ff */
[----:B------:R-:W-:-:S07]  /*5160*/  IMAD R22, R9, R156, RZ ;  /* 0x0000009c09167224 */ /* 0x000fce00078e02ff */
.L_x_189:
[----:B------:R-:W-:Y:S05]  /*5170*/  BSYNC B1 ;  /* 0x0000000000017941 */ /* 0x000fea0003800000 */
.L_x_188:
[----:B0-----:R-:W-:Y:S01]  /*5180*/  @!P5 IMAD R9, R36, R155, R22 ;  /* 0x0000009b2409d224 */ /* 0x001fe200078e0216 */
[----:B------:R-:W-:Y:S04]  /*5190*/  BSSY B1, `(.L_x_190) ;  /* 0x0000006000017945 */ /* 0x000fe80003800000 */
[----:B------:R0:W-:Y:S01]  /*51a0*/  @!P5 STG.E.U8 desc[UR36][R6.64+0x18], R9 ;  /* 0x000018090600d986 */ /* 0x0001e2000c101124 */
[----:B------:R-:W-:Y:S05]  /*51b0*/  @P1 BRA `(.L_x_191) ;  /* 0x00000000000c1947 */ /* 0x000fea0003800000 */
[----:B--2---:R-:W0:Y:S02]  /*51c0*/  LDG.E.U8 R157, desc[UR36][R4.64+0x19] ;  /* 0x00001924049d7981 */ /* 0x004e24000c1e1100 */
[----:B0-----:R-:W-:-:S05]  /*51d0*/  PRMT R9, R157, 0x8880, RZ ;  /* 0x000088809d097816 */ /* 0x001fca00000000ff */
[----:B------:R-:W-:-:S07]  /*51e0*/  IMAD R22, R9, R156, RZ ;  /* 0x0000009c09167224 */ /* 0x000fce00078e02ff */
.L_x_191:
[----:B------:R-:W-:Y:S05]  /*51f0*/  BSYNC B1 ;  /* 0x0000000000017941 */ /* 0x000fea0003800000 */
.L_x_190:
        /* <DEDUP_REMOVED lines=11> */
.L_x_193:
[----:B------:R-:W-:Y:S05]  /*52b0*/  BSYNC B1 ;  /* 0x0000000000017941 */ /* 0x000fea0003800000 */
.L_x_192:
[----:B0-----:R-:W-:Y:S01]  /*52c0*/  @!P4 IMAD R9, R38, R155, R22 ;  /* 0x0000009b2609c224 */ /* 0x001fe200078e0216 */
[----:B------:R-:W-:Y:S04]  /*52d0*/  BSSY B1, `(.L_x_194) ;  /* 0x0000006000017945 */ /* 0x000fe80003800000 */
[----:B------:R0:W-:Y:S01]  /*52e0*/  @!P4 STG.E.U8 desc[UR36][R10.64+0x18], R9 ;  /* 0x000018090a00c986 */ /* 0x0001e2000c101124 */
[----:B------:R-:W-:Y:S05]  /*52f0*/  @P3 BRA `(.L_x_195) ;  /* 0x00000000000c3947 */ /* 0x000fea0003800000 */
[----:B--2---:R-:W0:Y:S02]  /*5300*/  LDG.E.U8 R157, desc[UR36][R12.64+0x19] ;  /* 0x000019240c9d7981 */ /* 0x004e24000c1e1100 */
[----:B0-----:R-:W-:-:S05]  /*5310*/  PRMT R9, R157, 0x8880, RZ ;  /* 0x000088809d097816 */ /* 0x001fca00000000ff */
[----:B------:R-:W-:-:S07]  /*5320*/  IMAD R22, R9, R156, RZ ;  /* 0x0000009c09167224 */ /* 0x000fce00078e02ff */
.L_x_195:
[----:B------:R-:W-:Y:S05]  /*5330*/  BSYNC B1 ;  /* 0x0000000000017941 */ /* 0x000fea0003800000 */
.L_x_194:
[----:B------:R-:W-:Y:S01]  /*5340*/  @!P3 IMAD R39, R39, R155, R22 ;  /* 0x0000009b2727b224 */ /* 0x000fe200078e0216 */
[----:B------:R-:W-:Y:S04]  /*5350*/  BSSY B1, `(.L_x_196) ;  /* 0x0000006000017945 */ /* 0x000fe80003800000 */
[----:B------:R0:W-:Y:S01]  /*5360*/  @!P3 STG.E.U8 desc[UR36][R10.64+0x19], R39 ;  /* 0x000019270a00b986 */ /* 0x0001e2000c101124 */
[----:B------:R-:W-:Y:S05]  /*5370*/  @P5 BRA `(.L_x_197) ;  /* 0x00000000000c5947 */ /* 0x000fea0003800000 */
[----:B--2---:R-:W0:Y:S02]  /*5380*/  LDG.E.U8 R157, desc[UR36][R4.64+0x20] ;  /* 0x00002024049d7981 */ /* 0x004e24000c1e1100 */
[----:B0-----:R-:W-:-:S05]  /*5390*/  PRMT R9, R157, 0x8880, RZ ;  /* 0x000088809d097816 */ /* 0x001fca00000000ff */
[----:B------:R-:W-:-:S07]  /*53a0*/  IMAD R22, R9, R156, RZ ;  /* 0x0000009c09167224 */ /* 0x000fce00078e02ff */
.L_x_197:
[----:B------:R-:W-:Y:S05]  /*53b0*/  BSYNC B1 ;  /* 0x0000000000017941 */ /* 0x000fea0003800000 */
.L_x_196:
[----:B0-----:R-:W-:Y:S01]  /*53c0*/  @!P5 IMAD R9, R40, R155, R22 ;  /* 0x0000009b2809d224 */ /* 0x001fe200078e0216 */
[----:B------:R-:W-:Y:S04]  /*53d0*/  BSSY B1, `(.L_x_198) ;  /* 0x0000006000017945 */ /* 0x000fe80003800000 */
[----:B------:R0:W-:Y:S01]  /*53e0*/  @!P5 STG.E.U8 desc[UR36][R6.64+0x20], R9 ;  /* 0x000020090600d986 */ /* 0x0001e2000c101124 */
[----:B------:R-:W-:Y:S05]  /*53f0*/  @P1 BRA `(.L_x_199) ;  /* 0x00000000000c1947 */ /* 0x000fea0003800000 */
[----:B--2---:R-:W0:Y:S02]  /*5400*/  LDG.E.U8 R157, desc[UR36][R4.64+0x21] ;  /* 0x00002124049d7981 */ /* 0x004e24000c1e1100 */
[----:B0-----:R-:W-:-:S05]  /*5410*/  PRMT R9, R157, 0x8880, RZ ;  /* 0x000088809d097816 */ /* 0x001fca00000000ff */
[----:B------:R-:W-:-:S07]  /*5420*/  IMAD R22, R9, R156, RZ ;  /* 0x0000009c09167224 */ /* 0x000fce00078e02ff */
.L_x_199:
[----:B------:R-:W-:Y:S05]  /*5430*/  BSYNC B1 ;  /* 0x0000000000017941 */ /* 0x000fea0003800000 */
.L_x_198:
        /* <DEDUP_REMOVED lines=11> */
.L_x_201:
[----:B------:R-:W-:Y:S05]  /*54f0*/  BSYNC B1 ;  /* 0x0000000000017941 */ /* 0x000fea0003800000 */
.L_x_200:
[----:B0-----:R-:W-:Y:S01]  /*5500*/  @!P4 IMAD R9, R42, R155, R22 ;  /* 0x0000009b2a09c224 */ /* 0x001fe200078e0216 */
[----:B------:R-:W-:Y:S04]  /*5510*/  BSSY B1, `(.L_x_202) ;  /* 0x0000006000017945 */ /* 0x000fe80003800000 */
[----:B------:R0:W-:Y:S01]  /*5520*/  @!P4 STG.E.U8 desc[UR36][R10.64+0x20], R9 ;  /* 0x000020090a00c986 */ /* 0x0001e2000c101124 */
[----:B------:R-:W-:Y:S05]  /*5530*/  @P3 BRA `(.L_x_203) ;  /* 0x00000000000c3947 */ /* 0x000fea0003800000 */
[----:B--2---:R-:W0:Y:S02]  /*5540*/  LDG.E.U8 R157, desc[UR36][R12.64+0x21] ;  /* 0x000021240c9d7981 */ /* 0x004e24000c1e1100 */
[----:B0-----:R-:W-:-:S05]  /*5550*/  PRMT R9, R157, 0x8880, RZ ;  /* 0x000088809d097816 */ /* 0x001fca00000000ff */
[----:B------:R-:W-:-:S07]  /*5560*/  IMAD R22, R9, R156, RZ ;  /* 0x0000009c09167224 */ /* 0x000fce00078e02ff */
.L_x_203:
[----:B------:R-:W-:Y:S05]  /*5570*/  BSYNC B1 ;  /* 0x0000000000017941 */ /* 0x000fea0003800000 */
.L_x_202:
[----:B------:R-:W-:Y:S01]  /*5580*/  @!P3 IMAD R43, R43, R155, R22 ;  /* 0x0000009b2b2bb224 */ /* 0x000fe200078e0216 */
[----:B------:R-:W-:Y:S04]  /*5590*/  BSSY B1, `(.L_x_204) ;  /* 0x0000006000017945 */ /* 0x000fe80003800000 */
[----:B------:R0:W-:Y:S01]  /*55a0*/  @!P3 STG.E.U8 desc[UR36][R10.64+0x21], R43 ;  /* 0x0000212b0a00b986 */ /* 0x0001e2000c101124 */
[----:B------:R-:W-:Y:S05]  /*55b0*/  @P5 BRA `(.L_x_205) ;  /* 0x00000000000c5947 */ /* 0x000fea0003800000 */
[----:B--2---:R-:W0:Y:S02]  /*55c0*/  LDG.E.U8 R157, desc[UR36][R4.64+0x28] ;  /* 0x00002824049d7981 */ /* 0x004e24000c1e1100 */
[----:B0-----:R-:W-:-:S05]  /*55d0*/  PRMT R9, R157, 0x8880, RZ ;  /* 0x000088809d097816 */ /* 0x001fca00000000ff */
[----:B------:R-:W-:-:S07]  /*55e0*/  IMAD R22, R9, R156, RZ ;  /* 0x0000009c09167224 */ /* 0x000fce00078e02ff */
.L_x_205:
[----:B------:R-:W-:Y:S05]  /*55f0*/  BSYNC B1 ;  /* 0x0000000000017941 */ /* 0x000fea0003800000 */
.L_x_204:
[----:B0-----:R-:W-:Y:S01]  /*5600*/  @!P5 IMAD R9, R44, R155, R22 ;  /* 0x0000009b2c09d224 */ /* 0x001fe200078e0216 */
[----:B------:R-:W-:Y:S04]  /*5610*/  BSSY B1, `(.L_x_206) ;  /* 0x0000006000017945 */ /* 0x000fe80003800000 */
[----:B------:R0:W-:Y:S01]  /*5620*/  @!P5 STG.E.U8 desc[UR36][R6.64+0x28], R9 ;  /* 0x000028090600d986 */ /* 0x0001e2000c101124 */
[----:B------:R-:W-:Y:S05]  /*5630*/  @P1 BRA `(.L_x_207) ;  /* 0x00000000000c1947 */ /* 0x000fea0003800000 */
[----:B--2---:R-:W0:Y:S02]  /*5640*/  LDG.E.U8 R157, desc[UR36][R4.64+0x29] ;  /* 0x00002924049d7981 */ /* 0x004e24000c1e1100 */
[----:B0-----:R-:W-:-:S05]  /*5650*/  PRMT R9, R157, 0x8880, RZ ;  /* 0x000088809d097816 */ /* 0x001fca00000000ff */
[----:B------:R-:W-:-:S07]  /*5660*/  IMAD R22, R9, R156, RZ ;  /* 0x0000009c09167224 */ /* 0x000fce00078e02ff */
.L_x_207:
[----:B------:R-:W-:Y:S05]  /*5670*/  BSYNC B1 ;  /* 0x0000000000017941 */ /* 0x000fea0003800000 */
.L_x_206:
        /* <DEDUP_REMOVED lines=11> */
.L_x_209:
[----:B------:R-:W-:Y:S05]  /*5730*/  BSYNC B1 ;  /* 0x0000000000017941 */ /* 0x000fea0003800000 */
.L_x_208:
[----:B0-----:R-:W-:Y:S01]  /*5740*/  @!P4 IMAD R9, R46, R155, R22 ;  /* 0x0000009b2e09c224 */ /* 0x001fe200078e0216 */
[----:B------:R-:W-:Y:S04]  /*5750*/  BSSY B1, `(.L_x_210) ;  /* 0x0000006000017945 */ /* 0x000fe80003800000 */
[----:B------:R0:W-:Y:S01]  /*5760*/  @!P4 STG.E.U8 desc[UR36][R10.64+0x28], R9 ;  /* 0x000028090a00c986 */ /* 0x0001e2000c101124 */
[----:B------:R-:W-:Y:S05]  /*5770*/  @P3 BRA `(.L_x_211) ;  /* 0x00000000000c3947 */ /* 0x000fea0003800000 */
[----:B--2---:R-:W0:Y:S02]  /*5780*/  LDG.E.U8 R157, desc[UR36][R12.64+0x29] ;  /* 0x000029240c9d7981 */ /* 0x004e24000c1e1100 */
[----:B0-----:R-:W-:-:S05]  /*5790*/  PRMT R9, R157, 0x8880, RZ ;  /* 0x000088809d097816 */ /* 0x001fca00000000ff */
[----:B------:R-:W-:-:S07]  /*57a0*/  IMAD R22, R9, R156, RZ ;  /* 0x0000009c09167224 */ /* 0x000fce00078e02ff */
.L_x_211:
[----:B------:R-:W-:Y:S05]  /*57b0*/  BSYNC B1 ;  /* 0x0000000000017941 */ /* 0x000fea0003800000 */
.L_x_210:
[----:B------:R-:W-:Y:S01]  /*57c0*/  @!P3 IMAD R47, R47, R155, R22 ;  /* 0x0000009b2f2fb224 */ /* 0x000fe200078e0216 */
[----:B------:R-:W-:Y:S04]  /*57d0*/  BSSY B1, `(.L_x_212) ;  /* 0x0000006000017945 */ /* 0x000fe80003800000 */
[----:B------:R0:W-:Y:S01]  /*57e0*/  @!P3 STG.E.U8 desc[UR36][R10.64+0x29], R47 ;  /* 0x0000292f0a00b986 */ /* 0x0001e2000c101124 */
[----:B------:R-:W-:Y:S05]  /*57f0*/  @P5 BRA `(.L_x_213) ;  /* 0x00000000000c5947 */ /* 0x000fea0003800000 */
[----:B--2---:R-:W0:Y:S02]  /*5800*/  LDG.E.U8 R157, desc[UR36][R4.64+0x30] ;  /* 0x00003024049d7981 */ /* 0x004e24000c1e1100 */
[----:B0-----:R-:W-:-:S05]  /*5810*/  PRMT R9, R157, 0x8880, RZ ;  /* 0x000088809d097816 */ /* 0x001fca00000000ff */
[----:B------:R-:W-:-:S07]  /*5820*/  IMAD R22, R9, R156, RZ ;  /* 0x0000009c09167224 */ /* 0x000fce00078e02ff */
.L_x_213:
[----:B------:R-:W-:Y:S05]  /*5830*/  BSYNC B1 ;  /* 0x0000000000017941 */ /* 0x000fea0003800000 */
.L_x_212:
[----:B0-----:R-:W-:Y:S01]  /*5840*/  @!P5 IMAD R9, R48, R155, R22 ;  /* 0x0000009b3009d224 */ /* 0x001fe200078e0216 */
[----:B------:R-:W-:Y:S04]  /*5850*/  BSSY B1, `(.L_x_214) ;  /* 0x0000006000017945 */ /* 0x000fe80003800000 */
[----:B------:R0:W-:Y:S01]  /*5860*/  @!P5 STG.E.U8 desc[UR36][R6.64+0x30], R9 ;  /* 0x000030090600d986 */ /* 0x0001e2000c101124 */
[----:B------:R-:W-:Y:S05]  /*5870*/  @P1 BRA `(.L_x_215) ;  /* 0x00000000000c1947 */ /* 0x000fea0003800000 */
[----:B--2---:R-:W0:Y:S02]  /*5880*/  LDG.E.U8 R157, desc[UR36][R4.64+0x31] ;  /* 0x00003124049d7981 */ /* 0x004e24000c1e1100 */
[----:B0-----:R-:W-:-:S05]  /*5890*/  PRMT R9, R157, 0x8880, RZ ;  /* 0x000088809d097816 */ /* 0x001fca00000000ff */
[----:B------:R-:W-:-:S07]  /*58a0*/  IMAD R22, R9, R156, RZ ;  /* 0x0000009c09167224 */ /* 0x000fce00078e02ff */
.L_x_215:
[----:B------:R-:W-:Y:S05]  /*58b0*/  BSYNC B1 ;  /* 0x0000000000017941 */ /* 0x000fea0003800000 */
.L_x_214:
        /* <DEDUP_REMOVED lines=11> */
.L_x_217:
[----:B------:R-:W-:Y:S05]  /*5970*/  BSYNC B1 ;  /* 0x0000000000017941 */ /* 0x000fea0003800000 */
.L_x_216:
[----:B0-----:R-:W-:Y:S01]  /*5980*/  @!P4 IMAD R9, R50, R155, R22 ;  /* 0x0000009b3209c224 */ /* 0x001fe200078e0216 */
[----:B------:R-:W-:Y:S04]  /*5990*/  BSSY B1, `(.L_x_218) ;  /* 0x0000006000017945 */ /* 0x000fe80003800000 */
[----:B------:R0:W-:Y:S01]  /*59a0*/  @!P4 STG.E.U8 desc[UR36][R10.64+0x30], R9 ;  /* 0x000030090a00c986 */ /* 0x0001e2000c101124 */
[----:B------:R-:W-:Y:S05]  /*59b0*/  @P3 BRA `(.L_x_219) ;  /* 0x00000000000c3947 */ /* 0x000fea0003800000 */
[----:B--2---:R-:W0:Y:S02]  /*59c0*/  LDG.E.U8 R157, desc[UR36][R12.64+0x31] ;  /* 0x000031240c9d7981 */ /* 0x004e24000c1e1100 */
[----:B0-----:R-:W-:-:S05]  /*59d0*/  PRMT R9, R157, 0x8880, RZ ;  /* 0x000088809d097816 */ /* 0x001fca00000000ff */
[----:B------:R-:W-:-:S07]  /*59e0*/  IMAD R22, R9, R156, RZ ;  /* 0x0000009c09167224 */ /* 0x000fce00078e02ff */
.L_x_219:
[----:B------:R-:W-:Y:S05]  /*59f0*/  BSYNC B1 ;  /* 0x0000000000017941 */ /* 0x000fea0003800000 */
.L_x_218:
[----:B------:R-:W-:Y:S01]  /*5a00*/  @!P3 IMAD R51, R51, R155, R22 ;  /* 0x0000009b3333b224 */ /* 0x000fe200078e0216 */
[----:B------:R-:W-:Y:S04]  /*5a10*/  BSSY B1, `(.L_x_220) ;  /* 0x0000006000017945 */ /* 0x000fe80003800000 */
[----:B------:R0:W-:Y:S01]  /*5a20*/  @!P3 STG.E.U8 desc[UR36][R10.64+0x31], R51 ;  /* 0x000031330a00b986 */ /* 0x0001e2000c101124 */
[----:B------:R-:W-:Y:S05]  /*5a30*/  @P5 BRA `(.L_x_221) ;  /* 0x00000000000c5947 */ /* 0x000fea0003800000 */
[----:B--2---:R-:W0:Y:S02]  /*5a40*/  LDG.E.U8 R157, desc[UR36][R4.64+0x38] ;  /* 0x00003824049d7981 */ /* 0x004e24000c1e1100 */
[----:B0-----:R-:W-:-:S05]  /*5a50*/  PRMT R9, R157, 0x8880, RZ ;  /* 0x000088809d097816 */ /* 0x001fca00000000ff */
[----:B------:R-:W-:-:S07]  /*5a60*/  IMAD R22, R9, R156, RZ ;  /* 0x0000009c09167224 */ /* 0x000fce00078e02ff */
.L_x_221:
[----:B------:R-:W-:Y:S05]  /*5a70*/  BSYNC B1 ;  /* 0x0000000000017941 */ /* 0x000fea0003800000 */
.L_x_220:
[----:B0-----:R-:W-:Y:S01]  /*5a80*/  @!P5 IMAD R9, R52, R155, R22 ;  /* 0x0000009b3409d224 */ /* 0x001fe200078e0216 */
[----:B------:R-:W-:Y:S04]  /*5a90*/  BSSY B1, `(.L_x_222) ;  /* 0x0000006000017945 */ /* 0x000fe80003800000 */
[----:B------:R0:W-:Y:S01]  /*5aa0*/  @!P5 STG.E.U8 desc[UR36][R6.64+0x38], R9 ;  /* 0x000038090600d986 */ /* 0x0001e2000c101124 */
[----:B------:R-:W-:Y:S05]  /*5ab0*/  @P1 BRA `(.L_x_223) ;  /* 0x00000000000c1947 */ /* 0x000fea0003800000 */
[----:B--2---:R-:W0:Y:S02]  /*5ac0*/  LDG.E.U8 R157, desc[UR36][R4.64+0x39] ;  /* 0x00003924049d7981 */ /* 0x004e24000c1e1100 */
[----:B0-----:R-:W-:-:S05]  /*5ad0*/  PRMT R9, R157, 0x8880, RZ ;  /* 0x000088809d097816 */ /* 0x001fca00000000ff */
[----:B------:R-:W-:-:S07]  /*5ae0*/  IMAD R22, R9, R156, RZ ;  /* 0x0000009c09167224 */ /* 0x000fce00078e02ff */
.L_x_223:
[----:B------:R-:W-:Y:S05]  /*5af0*/  BSYNC B1 ;  /* 0x0000000000017941 */ /* 0x000fea0003800000 */
.L_x_222:
        /* <DEDUP_REMOVED lines=11> */
.L_x_225:
[----:B------:R-:W-:Y:S05]  /*5bb0*/  BSYNC B1 ;  /* 0x0000000000017941 */ /* 0x000fea0003800000 */
.L_x_224:
[----:B0-----:R-:W-:Y:S01]  /*5bc0*/  @!P4 IMAD R9, R54, R155, R22 ;  /* 0x0000009b3609c224 */ /* 0x001fe200078e0216 */
[----:B------:R-:W-:Y:S04]  /*5bd0*/  BSSY B1, `(.L_x_226) ;  /* 0x0000006000017945 */ /* 0x000fe80003800000 */
[----:B------:R0:W-:Y:S01]  /*5be0*/  @!P4 STG.E.U8 desc[UR36][R10.64+0x38], R9 ;  /* 0x000038090a00c986 */ /* 0x0001e2000c101124 */
[----:B------:R-:W-:Y:S05]  /*5bf0*/  @P3 BRA `(.L_x_227) ;  /* 0x00000000000c3947 */ /* 0x000fea0003800000 */
[----:B--2---:R-:W0:Y:S02]  /*5c00*/  LDG.E.U8 R157, desc[UR36][R12.64+0x39] ;  /* 0x000039240c9d7981 */ /* 0x004e24000c1e1100 */
[----:B0-----:R-:W-:-:S05]  /*5c10*/  PRMT R9, R157, 0x8880, RZ ;  /* 0x000088809d097816 */ /* 0x001fca00000000ff */
[----:B------:R-:W-:-:S07]  /*5c20*/  IMAD R22, R9, R156, RZ ;  /* 0x0000009c09167224 */ /* 0x000fce00078e02ff */
.L_x_227:
[----:B------:R-:W-:Y:S05]  /*5c30*/  BSYNC B1 ;  /* 0x0000000000017941 */ /* 0x000fea0003800000 */
.L_x_226:
[----:B------:R-:W-:Y:S01]  /*5c40*/  @!P3 IMAD R55, R55, R155, R22 ;  /* 0x0000009b3737b224 */ /* 0x000fe200078e0216 */
[----:B------:R-:W-:Y:S04]  /*5c50*/  BSSY B1, `(.L_x_228) ;  /* 0x0000006000017945 */ /* 0x000fe80003800000 */
[----:B------:R0:W-:Y:S01]  /*5c60*/  @!P3 STG.E.U8 desc[UR36][R10.64+0x39], R55 ;  /* 0x000039370a00b986 */ /* 0x0001e2000c101124 */
[----:B------:R-:W-:Y:S05]  /*5c70*/  @P5 BRA `(.L_x_229) ;  /* 0x00000000000c5947 */ /* 0x000fea0003800000 */
[----:B--2---:R-:W0:Y:S02]  /*5c80*/  LDG.E.U8 R157, desc[UR36][R4.64+0x40] ;  /* 0x00004024049d7981 */ /* 0x004e24000c1e1100 */
[----:B0-----:R-:W-:-:S05]  /*5c90*/  PRMT R9, R157, 0x8880, RZ ;  /* 0x000088809d097816 */ /* 0x001fca00000000ff */
[----:B------:R-:W-:-:S07]  /*5ca0*/  IMAD R22, R9, R156, RZ ;  /* 0x0000009c09167224 */ /* 0x000fce00078e02ff */
.L_x_229:
[----:B------:R-:W-:Y:S05]  /*5cb0*/  BSYNC B1 ;  /* 0x0000000000017941 */ /* 0x000fea0003800000 */
.L_x_228:
[----:B0-----:R-:W-:Y:S01]  /*5cc0*/  @!P5 IMAD R9, R56, R155, R22 ;  /* 0x0000009b3809d224 */ /* 0x001fe200078e0216 */
[----:B------:R-:W-:Y:S04]  /*5cd0*/  BSSY B1, `(.L_x_230) ;  /* 0x0000006000017945 */ /* 0x000fe80003800000 */
[----:B------:R0:W-:Y:S01]  /*5ce0*/  @!P5 STG.E.U8 desc[UR36][R6.64+0x40], R9 ;  /* 0x000040090600d986 */ /* 0x0001e2000c101124 */
[----:B------:R-:W-:Y:S05]  /*5cf0*/  @P1 BRA `(.L_x_231) ;  /* 0x00000000000c1947 */ /* 0x000fea0003800000 */
[----:B--2---:R-:W0:Y:S02]  /*5d00*/  LDG.E.U8 R157, desc[UR36][R4.64+0x41] ;  /* 0x00004124049d7981 */ /* 0x004e24000c1e1100 */
[----:B0-----:R-:W-:-:S05]  /*5d10*/  PRMT R9, R157, 0x8880, RZ ;  /* 0x000088809d097816 */ /* 0x001fca00000000ff */
[----:B------:R-:W-:-:S07]  /*5d20*/  IMAD R22, R9, R156, RZ ;  /* 0x0000009c09167224 */ /* 0x000fce00078e02ff */
.L_x_231:
[----:B------:R-:W-:Y:S05]  /*5d30*/  BSYNC B1 ;  /* 0x0000000000017941 */ /* 0x000fea0003800000 */
.L_x_230:
        /* <DEDUP_REMOVED lines=11> */
.L_x_233:
[----:B------:R-:W-:Y:S05]  /*5df0*/  BSYNC B1 ;  /* 0x0000000000017941 */ /* 0x000fea0003800000 */
.L_x_232:
[----:B0-----:R-:W-:Y:S01]  /*5e00*/  @!P4 IMAD R9, R58, R155, R22 ;  /* 0x0000009b3a09c224 */ /* 0x001fe200078e0216 */
[----:B------:R-:W-:Y:S04]  /*5e10*/  BSSY B1, `(.L_x_234) ;  /* 0x0000006000017945 */ /* 0x000fe80003800000 */
[----:B------:R0:W-:Y:S01]  /*5e20*/  @!P4 STG.E.U8 desc[UR36][R10.64+0x40], R9 ;  /* 0x000040090a00c986 */ /* 0x0001e2000c101124 */
[----:B------:R-:W-:Y:S05]  /*5e30*/  @P3 BRA `(.L_x_235) ;  /* 0x00000000000c3947 */ /* 0x000fea0003800000 */
[----:B--2---:R-:W0:Y:S02]  /*5e40*/  LDG.E.U8 R157, desc[UR36][R12.64+0x41] ;  /* 0x000041240c9d7981 */ /* 0x004e24000c1e1100 */
[----:B0-----:R-:W-:-:S05]  /*5e50*/  PRMT R9, R157, 0x8880, RZ ;  /* 0x000088809d097816 */ /* 0x001fca00000000ff */
[----:B------:R-:W-:-:S07]  /*5e60*/  IMAD R22, R9, R156, RZ ;  /* 0x0000009c09167224 */ /* 0x000fce00078e02ff */
.L_x_235:
[----:B------:R-:W-:Y:S05]  /*5e70*/  BSYNC B1 ;  /* 0x0000000000017941 */ /* 0x000fea0003800000 */
.L_x_234:
[----:B------:R-:W-:Y:S01]  /*5e80*/  @!P3 IMAD R59, R59, R155, R22 ;  /* 0x0000009b3b3bb224 */ /* 0x000fe200078e0216 */
[----:B------:R-:W-:Y:S04]  /*5e90*/  BSSY B1, `(.L_x_236) ;  /* 0x0000006000017945 */ /* 0x000fe80003800000 */
[----:B------:R0:W-:Y:S01]  /*5ea0*/  @!P3 STG.E.U8 desc[UR36][R10.64+0x41], R59 ;  /* 0x0000413b0a00b986 */ /* 0x0001e2000c101124 */
[----:B------:R-:W-:Y:S05]  /*5eb0*/  @P5 BRA `(.L_x_237) ;  /* 0x00000000000c5947 */ /* 0x000fea0003800000 */
[----:B--2---:R-:W0:Y:S02]  /*5ec0*/  LDG.E.U8 R157, desc[UR36][R4.64+0x48] ;  /* 0x00004824049d7981 */ /* 0x004e24000c1e1100 */
[----:B0-----:R-:W-:-:S05]  /*5ed0*/  PRMT R9, R157, 0x8880, RZ ;  /* 0x000088809d097816 */ /* 0x001fca00000000ff */
[----:B------:R-:W-:-:S07]  /*5ee0*/  IMAD R22, R9, R156, RZ ;  /* 0x0000009c09167224 */ /* 0x000fce00078e02ff */
.L_x_237:
[----:B------:R-:W-:Y:S05]  /*5ef0*/  BSYNC B1 ;  /* 0x0000000000017941 */ /* 0x000fea0003800000 */
.L_x_236:
[----:B0-----:R-:W-:Y:S01]  /*5f00*/  @!P5 IMAD R9, R60, R155, R22 ;  /* 0x0000009b3c09d224 */ /* 0x001fe200078e0216 */
[----:B------:R-:W-:Y:S04]  /*5f10*/  BSSY B1, `(.L_x_238) ;  /* 0x0000006000017945 */ /* 0x000fe80003800000 */
[----:B------:R0:W-:Y:S01]  /*5f20*/  @!P5 STG.E.U8 desc[UR36][R6.64+0x48], R9 ;  /* 0x000048090600d986 */ /* 0x0001e2000c101124 */
[----:B------:R-:W-:Y:S05]  /*5f30*/  @P1 BRA `(.L_x_239) ;  /* 0x00000000000c1947 */ /* 0x000fea0003800000 */
[----:B--2---:R-:W0:Y:S02]  /*5f40*/  LDG.E.U8 R157, desc[UR36][R4.64+0x49] ;  /* 0x00004924049d7981 */ /* 0x004e24000c1e1100 */
[----:B0-----:R-:W-:-:S05]  /*5f50*/  PRMT R9, R157, 0x8880, RZ ;  /* 0x000088809d097816 */ /* 0x001fca00000000ff */
[----:B------:R-:W-:-:S07]  /*5f60*/  IMAD R22, R9, R156, RZ ;  /* 0x0000009c09167224 */ /* 0x000fce00078e02ff */
.L_x_239:
[----:B------:R-:W-:Y:S05]  /*5f70*/  BSYNC B1 ;  /* 0x0000000000017941 */ /* 0x000fea0003800000 */
.L_x_238:
        /* <DEDUP_REMOVED lines=11> */
.L_x_241:
[----:B------:R-:W-:Y:S05]  /*6030*/  BSYNC B1 ;  /* 0x0000000000017941 */ /* 0x000fea0003800000 */
.L_x_240:
[----:B0-----:R-:W-:Y:S01]  /*6040*/  @!P4 IMAD R9, R62, R155, R22 ;  /* 0x0000009b3e09c224 */ /* 0x001fe200078e0216 */
[----:B------:R-:W-:Y:S04]  /*6050*/  BSSY B1, `(.L_x_242) ;  /* 0x0000006000017945 */ /* 0x000fe80003800000 */
[----:B------:R0:W-:Y:S01]  /*6060*/  @!P4 STG.E.U8 desc[UR36][R10.64+0x48], R9 ;  /* 0x000048090a00c986 */ /* 0x0001e2000c101124 */
[----:B------:R-:W-:Y:S05]  /*6070*/  @P3 BRA `(.L_x_243) ;  /* 0x00000000000c3947 */ /* 0x000fea0003800000 */
[----:B--2---:R-:W0:Y:S02]  /*6080*/  LDG.E.U8 R157, desc[UR36][R12.64+0x49] ;  /* 0x000049240c9d7981 */ /* 0x004e24000c1e1100 */
[----:B0-----:R-:W-:-:S05]  /*6090*/  PRMT R9, R157, 0x8880, RZ ;  /* 0x000088809d097816 */ /* 0x001fca00000000ff */
[----:B------:R-:W-:-:S07]  /*60a0*/  IMAD R22, R9, R156, RZ ;  /* 0x0000009c09167224 */ /* 0x000fce00078e02ff */
.L_x_243:
[----:B------:R-:W-:Y:S05]  /*60b0*/  BSYNC B1 ;  /* 0x0000000000017941 */ /* 0x000fea0003800000 */
.L_x_242:
[----:B------:R-:W-:Y:S01]  /*60c0*/  @!P3 IMAD R63, R63, R155, R22 ;  /* 0x0000009b3f3fb224 */ /* 0x000fe200078e0216 */
[----:B------:R-:W-:Y:S04]  /*60d0*/  BSSY B1, `(.L_x_244) ;  /* 0x0000006000017945 */ /* 0x000fe80003800000 */
[----:B------:R0:W-:Y:S01]  /*60e0*/  @!P3 STG.E.U8 desc[UR36][R10.64+0x49], R63 ;  /* 0x0000493f0a00b986 */ /* 0x0001e2000c101124 */
[----:B------:R-:W-:Y:S05]  /*60f0*/  @P5 BRA `(.L_x_245) ;  /* 0x00000000000c5947 */ /* 0x000fea0003800000 */
[----:B--2---:R-:W0:Y:S02]  /*6100*/  LDG.E.U8 R157, desc[UR36][R4.64+0x50] ;  /* 0x00005024049d7981 */ /* 0x004e24000c1e1100 */
[----:B0-----:R-:W-:-:S05]  /*6110*/  PRMT R9, R157, 0x8880, RZ ;  /* 0x000088809d097816 */ /* 0x001fca00000000ff */
[----:B------:R-:W-:-:S07]  /*6120*/  IMAD R22, R9, R156, RZ ;  /* 0x0000009c09167224 */ /* 0x000fce00078e02ff */
.L_x_245:
[----:B------:R-:W-:Y:S05]  /*6130*/  BSYNC B1 ;  /* 0x0000000000017941 */ /* 0x000fea0003800000 */
.L_x_244:
[----:B0-----:R-:W-:Y:S01]  /*6140*/  @!P5 IMAD R9, R64, R155, R22 ;  /* 0x0000009b4009d224 */ /* 0x001fe200078e0216 */
[----:B------:R-:W-:Y:S04]  /*6150*/  BSSY B1, `(.L_x_246) ;  /* 0x0000006000017945 */ /* 0x000fe80003800000 */
[----:B------:R0:W-:Y:S01]  /*6160*/  @!P5 STG.E.U8 desc[UR36][R6.64+0x50], R9 ;  /* 0x000050090600d986 */ /* 0x0001e2000c101124 */
[----:B------:R-:W-:Y:S05]  /*6170*/  @P1 BRA `(.L_x_247) ;  /* 0x00000000000c1947 */ /* 0x000fea0003800000 */
[----:B--2---:R-:W0:Y:S02]  /*6180*/  LDG.E.U8 R157, desc[UR36][R4.64+0x51] ;  /* 0x00005124049d7981 */ /* 0x004e24000c1e1100 */
[----:B0-----:R-:W-:-:S05]  /*6190*/  PRMT R9, R157, 0x8880, RZ ;  /* 0x000088809d097816 */ /* 0x001fca00000000ff */
[----:B------:R-:W-:-:S07]  /*61a0*/  IMAD R22, R9, R156, RZ ;  /* 0x0000009c09167224 */ /* 0x000fce00078e02ff */
.L_x_247:
[----:B------:R-:W-:Y:S05]  /*61b0*/  BSYNC B1 ;  /* 0x0000000000017941 */ /* 0x000fea0003800000 */
.L_x_246:
        /* <DEDUP_REMOVED lines=11> */
.L_x_249:
[----:B------:R-:W-:Y:S05]  /*6270*/  BSYNC B1 ;  /* 0x0000000000017941 */ /* 0x000fea0003800000 */
.L_x_248:
[----:B0-----:R-:W-:Y:S01]  /*6280*/  @!P4 IMAD R9, R66, R155, R22 ;  /* 0x0000009b4209c224 */ /* 0x001fe200078e0216 */
[----:B------:R-:W-:Y:S04]  /*6290*/  BSSY B1, `(.L_x_250) ;  /* 0x0000006000017945 */ /* 0x000fe80003800000 */
[----:B------:R0:W-:Y:S01]  /*62a0*/  @!P4 STG.E.U8 desc[UR36][R10.64+0x50], R9 ;  /* 0x000050090a00c986 */ /* 0x0001e2000c101124 */
[----:B------:R-:W-:Y:S05]  /*62b0*/  @P3 BRA `(.L_x_251) ;  /* 0x00000000000c3947 */ /* 0x000fea0003800000 */
[----:B--2---:R-:W0:Y:S02]  /*62c0*/  LDG.E.U8 R157, desc[UR36][R12.64+0x51] ;  /* 0x000051240c9d7981 */ /* 0x004e24000c1e1100 */
[----:B0-----:R-:W-:-:S05]  /*62d0*/  PRMT R9, R157, 0x8880, RZ ;  /* 0x000088809d097816 */ /* 0x001fca00000000ff */
[----:B------:R-:W-:-:S07]  /*62e0*/  IMAD R22, R9, R156, RZ ;  /* 0x0000009c09167224 */ /* 0x000fce00078e02ff */
.L_x_251:
[----:B------:R-:W-:Y:S05]  /*62f0*/  BSYNC B1 ;  /* 0x0000000000017941 */ /* 0x000fea0003800000 */
.L_x_250:
[----:B------:R-:W-:Y:S01]  /*6300*/  @!P3 IMAD R67, R67, R155, R22 ;  /* 0x0000009b4343b224 */ /* 0x000fe200078e0216 */
[----:B------:R-:W-:Y:S04]  /*6310*/  BSSY B1, `(.L_x_252) ;  /* 0x0000006000017945 */ /* 0x000fe80003800000 */
[----:B------:R0:W-:Y:S01]  /*6320*/  @!P3 STG.E.U8 desc[UR36][R10.64+0x51], R67 ;  /* 0x000051430a00b986 */ /* 0x0001e2000c101124 */
[----:B------:R-:W-:Y:S05]  /*6330*/  @P5 BRA `(.L_x_253) ;  /* 0x00000000000c5947 */ /* 0x000fea0003800000 */
[----:B--2---:R-:W0:Y:S02]  /*6340*/  LDG.E.U8 R157, desc[UR36][R4.64+0x58] ;  /* 0x00005824049d7981 */ /* 0x004e24000c1e1100 */
[----:B0-----:R-:W-:-:S05]  /*6350*/  PRMT R9, R157, 0x8880, RZ ;  /* 0x000088809d097816 */ /* 0x001fca00000000ff */
[----:B------:R-:W-:-:S07]  /*6360*/  IMAD R22, R9, R156, RZ ;  /* 0x0000009c09167224 */ /* 0x000fce00078e02ff */
.L_x_253:
[----:B------:R-:W-:Y:S05]  /*6370*/  BSYNC B1 ;  /* 0x0000000000017941 */ /* 0x000fea0003800000 */
.L_x_252:
[----:B0-----:R-:W-:Y:S01]  /*6380*/  @!P5 IMAD R9, R68, R155, R22 ;  /* 0x0000009b4409d224 */ /* 0x001fe200078e0216 */
[----:B------:R-:W-:Y:S04]  /*6390*/  BSSY B1, `(.L_x_254) ;  /* 0x0000006000017945 */ /* 0x000fe80003800000 */
[----:B------:R0:W-:Y:S01]  /*63a0*/  @!P5 STG.E.U8 desc[UR36][R6.64+0x58], R9 ;  /* 0x000058090600d986 */ /* 0x0001e2000c101124 */
[----:B------:R-:W-:Y:S05]  /*63b0*/  @P1 BRA `(.L_x_255) ;  /* 0x00000000000c1947 */ /* 0x000fea0003800000 */
[----:B--2---:R-:W0:Y:S02]  /*63c0*/  LDG.E.U8 R157, desc[UR36][R4.64+0x59] ;  /* 0x00005924049d7981 */ /* 0x004e24000c1e1100 */
[----:B0-----:R-:W-:-:S05]  /*63d0*/  PRMT R9, R157, 0x8880, RZ ;  /* 0x000088809d097816 */ /* 0x001fca00000000ff */
[----:B------:R-:W-:-:S07]  /*63e0*/  IMAD R22, R9, R156, RZ ;  /* 0x0000009c09167224 */ /* 0x000fce00078e02ff */
.L_x_255:
[----:B------:R-:W-:Y:S05]  /*63f0*/  BSYNC B1 ;  /* 0x0000000000017941 */ /* 0x000fea0003800000 */
.L_x_254:
        /* <DEDUP_REMOVED lines=11> */
.L_x_257:
[----:B------:R-:W-:Y:S05]  /*64b0*/  BSYNC B1 ;  /* 0x0000000000017941 */ /* 0x000fea0003800000 */
.L_x_256:
[----:B0-----:R-:W-:Y:S01]  /*64c0*/  @!P4 IMAD R9, R70, R155, R22 ;  /* 0x0000009b4609c224 */ /* 0x001fe200078e0216 */
[----:B------:R-:W-:Y:S04]  /*64d0*/  BSSY B1, `(.L_x_258) ;  /* 0x0000006000017945 */ /* 0x000fe80003800000 */
[----:B------:R0:W-:Y:S01]  /*64e0*/  @!P4 STG.E.U8 desc[UR36][R10.64+0x58], R9 ;  /* 0x000058090a00c986 */ /* 0x0001e2000c101124 */
[----:B------:R-:W-:Y:S05]  /*64f0*/  @P3 BRA `(.L_x_259) ;  /* 0x00000000000c3947 */ /* 0x000fea0003800000 */
[----:B--2---:R-:W0:Y:S02]  /*6500*/  LDG.E.U8 R157, desc[UR36][R12.64+0x59] ;  /* 0x000059240c9d7981 */ /* 0x004e24000c1e1100 */
[----:B0-----:R-:W-:-:S05]  /*6510*/  PRMT R9, R157, 0x8880, RZ ;  /* 0x000088809d097816 */ /* 0x001fca00000000ff */
[----:B------:R-:W-:-:S07]  /*6520*/  IMAD R22, R9, R156, RZ ;  /* 0x0000009c09167224 */ /* 0x000fce00078e02ff */
.L_x_259:
[----:B------:R-:W-:Y:S05]  /*6530*/  BSYNC B1 ;  /* 0x0000000000017941 */ /* 0x000fea0003800000 */
.L_x_258:
[----:B------:R-:W-:Y:S01]  /*6540*/  @!P3 IMAD R71, R71, R155, R22 ;  /* 0x0000009b4747b224 */ /* 0x000fe200078e0216 */
[----:B------:R-:W-:Y:S04]  /*6550*/  BSSY B1, `(.L_x_260) ;  /* 0x0000006000017945 */ /* 0x000fe80003800000 */
[----:B------:R0:W-:Y:S01]  /*6560*/  @!P3 STG.E.U8 desc[UR36][R10.64+0x59], R71 ;  /* 0x000059470a00b986 */ /* 0x0001e2000c101124 */
[----:B------:R-:W-:Y:S05]  /*6570*/  @P5 BRA `(.L_x_261) ;  /* 0x00000000000c5947 */ /* 0x000fea0003800000 */
[----:B--2---:R-:W0:Y:S02]  /*6580*/  LDG.E.U8 R157, desc[UR36][R4.64+0x60] ;  /* 0x00006024049d7981 */ /* 0x004e24000c1e1100 */
[----:B0-----:R-:W-:-:S05]  /*6590*/  PRMT R9, R157, 0x8880, RZ ;  /* 0x000088809d097816 */ /* 0x001fca00000000ff */
[----:B------:R-:W-:-:S07]  /*65a0*/  IMAD R22, R9, R156, RZ ;  /* 0x0000009c09167224 */ /* 0x000fce00078e02ff */
.L_x_261:
[----:B------:R-:W-:Y:S05]  /*65b0*/  BSYNC B1 ;  /* 0x0000000000017941 */ /* 0x000fea0003800000 */
.L_x_260:
[----:B0-----:R-:W-:Y:S01]  /*65c0*/  @!P5 IMAD R9, R72, R155, R22 ;  /* 0x0000009b4809d224 */ /* 0x001fe200078e0216 */
[----:B------:R-:W-:Y:S04]  /*65d0*/  BSSY B1, `(.L_x_262) ;  /* 0x0000006000017945 */ /* 0x000fe80003800000 */
[----:B------:R0:W-:Y:S01]  /*65e0*/  @!P5 STG.E.U8 desc[UR36][R6.64+0x60], R9 ;  /* 0x000060090600d986 */ /* 0x0001e2000c101124 */
[----:B------:R-:W-:Y:S05]  /*65f0*/  @P1 BRA `(.L_x_263) ;  /* 0x00000000000c1947 */ /* 0x000fea0003800000 */
[----:B--2---:R-:W0:Y:S02]  /*6600*/  LDG.E.U8 R157, desc[UR36][R4.64+0x61] ;  /* 0x00006124049d7981 */ /* 0x004e24000c1e1100 */
[----:B0-----:R-:W-:-:S05]  /*6610*/  PRMT R9, R157, 0x8880, RZ ;  /* 0x000088809d097816 */ /* 0x001fca00000000ff */
[----:B------:R-:W-:-:S07]  /*6620*/  IMAD R22, R9, R156, RZ ;  /* 0x0000009c09167224 */ /* 0x000fce00078e02ff */
.L_x_263:
[----:B------:R-:W-:Y:S05]  /*6630*/  BSYNC B1 ;  /* 0x0000000000017941 */ /* 0x000fea0003800000 */
.L_x_262:
        /* <DEDUP_REMOVED lines=11> */
.L_x_265:
[----:B------:R-:W-:Y:S05]  /*66f0*/  BSYNC B1 ;  /* 0x0000000000017941 */ /* 0x000fea0003800000 */
.L_x_264:
[----:B0-----:R-:W-:Y:S01]  /*6700*/  @!P4 IMAD R9, R74, R155, R22 ;  /* 0x0000009b4a09c224 */ /* 0x001fe200078e0216 */
[----:B------:R-:W-:Y:S04]  /*6710*/  BSSY B1, `(.L_x_266) ;  /* 0x0000006000017945 */ /* 0x000fe80003800000 */
[----:B------:R0:W-:Y:S01]  /*6720*/  @!P4 STG.E.U8 desc[UR36][R10.64+0x60], R9 ;  /* 0x000060090a00c986 */ /* 0x0001e2000c101124 */
[----:B------:R-:W-:Y:S05]  /*6730*/  @P3 BRA `(.L_x_267) ;  /* 0x00000000000c3947 */ /* 0x000fea0003800000 */
[----:B--2---:R-:W0:Y:S02]  /*6740*/  LDG.E.U8 R157, desc[UR36][R12.64+0x61] ;  /* 0x000061240c9d7981 */ /* 0x004e24000c1e1100 */
[----:B0-----:R-:W-:-:S05]  /*6750*/  PRMT R9, R157, 0x8880, RZ ;  /* 0x000088809d097816 */ /* 0x001fca00000000ff */
[----:B------:R-:W-:-:S07]  /*6760*/  IMAD R22, R9, R156, RZ ;  /* 0x0000009c09167224 */ /* 0x000fce00078e02ff */
.L_x_267:
[----:B------:R-:W-:Y:S05]  /*6770*/  BSYNC B1 ;  /* 0x0000000000017941 */ /* 0x000fea0003800000 */
.L_x_266:
[----:B------:R-:W-:Y:S01]  /*6780*/  @!P3 IMAD R75, R75, R155, R22 ;  /* 0x0000009b4b4bb224 */ /* 0x000fe200078e0216 */
[----:B------:R-:W-:Y:S04]  /*6790*/  BSSY B1, `(.L_x_268) ;  /* 0x0000006000017945 */ /* 0x000fe80003800000 */
[----:B------:R0:W-:Y:S01]  /*67a0*/  @!P3 STG.E.U8 desc[UR36][R10.64+0x61], R75 ;  /* 0x0000614b0a00b986 */ /* 0x0001e2000c101124 */
[----:B------:R-:W-:Y:S05]  /*67b0*/  @P5 BRA `(.L_x_269) ;  /* 0x00000000000c5947 */ /* 0x000fea0003800000 */
[----:B--2---:R-:W0:Y:S02]  /*67c0*/  LDG.E.U8 R157, desc[UR36][R4.64+0x68] ;  /* 0x00006824049d7981 */ /* 0x004e24000c1e1100 */
[----:B0-----:R-:W-:-:S05]  /*67d0*/  PRMT R9, R157, 0x8880, RZ ;  /* 0x000088809d097816 */ /* 0x001fca00000000ff */
[----:B------:R-:W-:-:S07]  /*67e0*/  IMAD R22, R9, R156, RZ ;  /* 0x0000009c09167224 */ /* 0x000fce00078e02ff */
.L_x_269:
[----:B------:R-:W-:Y:S05]  /*67f0*/  BSYNC B1 ;  /* 0x0000000000017941 */ /* 0x000fea0003800000 */
.L_x_268:
[----:B0-----:R-:W-:Y:S01]  /*6800*/  @!P5 IMAD R9, R76, R155, R22 ;  /* 0x0000009b4c09d224 */ /* 0x001fe200078e0216 */
[----:B------:R-:W-:Y:S04]  /*6810*/  BSSY B1, `(.L_x_270) ;  /* 0x0000006000017945 */ /* 0x000fe80003800000 */
[----:B------:R0:W-:Y:S01]  /*6820*/  @!P5 STG.E.U8 desc[UR36][R6.64+0x68], R9 ;  /* 0x000068090600d986 */ /* 0x0001e2000c101124 */
[----:B------:R-:W-:Y:S05]  /*6830*/  @P1 BRA `(.L_x_271) ;  /* 0x00000000000c1947 */ /* 0x000fea0003800000 */
[----:B--2---:R-:W0:Y:S02]  /*6840*/  LDG.E.U8 R157, desc[UR36][R4.64+0x69] ;  /* 0x00006924049d7981 */ /* 0x004e24000c1e1100 */
[----:B0-----:R-:W-:-:S05]  /*6850*/  PRMT R9, R157, 0x8880, RZ ;  /* 0x000088809d097816 */ /* 0x001fca00000000ff */
[----:B------:R-:W-:-:S07]  /*6860*/  IMAD R22, R9, R156, RZ ;  /* 0x0000009c09167224 */ /* 0x000fce00078e02ff */
.L_x_271:
[----:B------:R-:W-:Y:S05]  /*6870*/  BSYNC B1 ;  /* 0x0000000000017941 */ /* 0x000fea0003800000 */
.L_x_270:
        /* <DEDUP_REMOVED lines=11> */
.L_x_273:
[----:B------:R-:W-:Y:S05]  /*6930*/  BSYNC B1 ;  /* 0x0000000000017941 */ /* 0x000fea0003800000 */
.L_x_272:
[----:B0-----:R-:W-:Y:S01]  /*6940*/  @!P4 IMAD R9, R78, R155, R22 ;  /* 0x0000009b4e09c224 */ /* 0x001fe200078e0216 */
[----:B------:R-:W-:Y:S04]  /*6950*/  BSSY B1, `(.L_x_274) ;  /* 0x0000006000017945 */ /* 0x000fe80003800000 */
[----:B------:R0:W-:Y:S01]  /*6960*/  @!P4 STG.E.U8 desc[UR36][R10.64+0x68], R9 ;  /* 0x000068090a00c986 */ /* 0x0001e2000c101124 */
[----:B------:R-:W-:Y:S05]  /*6970*/  @P3 BRA `(.L_x_275) ;  /* 0x00000000000c3947 */ /* 0x000fea0003800000 */
[----:B--2---:R-:W0:Y:S02]  /*6980*/  LDG.E.U8 R157, desc[UR36][R12.64+0x69] ;  /* 0x000069240c9d7981 */ /* 0x004e24000c1e1100 */
[----:B0-----:R-:W-:-:S05]  /*6990*/  PRMT R9, R157, 0x8880, RZ ;  /* 0x000088809d097816 */ /* 0x001fca00000000ff */
[----:B------:R-:W-:-:S07]  /*69a0*/  IMAD R22, R9, R156, RZ ;  /* 0x0000009c09167224 */ /* 0x000fce00078e02ff */
.L_x_275:
[----:B------:R-:W-:Y:S05]  /*69b0*/  BSYNC B1 ;  /* 0x0000000000017941 */ /* 0x000fea0003800000 */
.L_x_274:
[----:B------:R-:W-:Y:S01]  /*69c0*/  @!P3 IMAD R79, R79, R155, R22 ;  /* 0x0000009b4f4fb224 */ /* 0x000fe200078e0216 */
[----:B------:R-:W-:Y:S04]  /*69d0*/  BSSY B1, `(.L_x_276) ;  /* 0x0000006000017945 */ /* 0x000fe80003800000 */
[----:B------:R0:W-:Y:S01]  /*69e0*/  @!P3 STG.E.U8 desc[UR36][R10.64+0x69], R79 ;  /* 0x0000694f0a00b986 */ /* 0x0001e2000c101124 */
[----:B------:R-:W-:Y:S05]  /*69f0*/  @P5 BRA `(.L_x_277) ;  /* 0x00000000000c5947 */ /* 0x000fea0003800000 */
[----:B--2---:R-:W0:Y:S02]  /*6a00*/  LDG.E.U8 R157, desc[UR36][R4.64+0x70] ;  /* 0x00007024049d7981 */ /* 0x004e24000c1e1100 */
[----:B0-----:R-:W-:-:S05]  /*6a10*/  PRMT R9, R157, 0x8880, RZ ;  /* 0x000088809d097816 */ /* 0x001fca00000000ff */
[----:B------:R-:W-:-:S07]  /*6a20*/  IMAD R22, R9, R156, RZ ;  /* 0x0000009c09167224 */ /* 0x000fce00078e02ff */
.L_x_277:
[----:B------:R-:W-:Y:S05]  /*6a30*/  BSYNC B1 ;  /* 0x0000000000017941 */ /* 0x000fea0003800000 */
.L_x_276:
[----:B0-----:R-:W-:Y:S01]  /*6a40*/  @!P5 IMAD R9, R80, R155, R22 ;  /* 0x0000009b5009d224 */ /* 0x001fe200078e0216 */
[----:B------:R-:W-:Y:S04]  /*6a50*/  BSSY B1, `(.L_x_278) ;  /* 0x0000006000017945 */ /* 0x000fe80003800000 */
[----:B------:R0:W-:Y:S01]  /*6a60*/  @!P5 STG.E.U8 desc[UR36][R6.64+0x70], R9 ;  /* 0x000070090600d986 */ /* 0x0001e2000c101124 */
[----:B------:R-:W-:Y:S05]  /*6a70*/  @P1 BRA `(.L_x_279) ;  /* 0x00000000000c1947 */ /* 0x000fea0003800000 */
[----:B--2---:R-:W0:Y:S02]  /*6a80*/  LDG.E.U8 R157, desc[UR36][R4.64+0x71] ;  /* 0x00007124049d7981 */ /* 0x004e24000c1e1100 */
[----:B0-----:R-:W-:-:S05]  /*6a90*/  PRMT R9, R157, 0x8880, RZ ;  /* 0x000088809d097816 */ /* 0x001fca00000000ff */
[----:B------:R-:W-:-:S07]  /*6aa0*/  IMAD R22, R9, R156, RZ ;  /* 0x0000009c09167224 */ /* 0x000fce00078e02ff */
.L_x_279:
[----:B------:R-:W-:Y:S05]  /*6ab0*/  BSYNC B1 ;  /* 0x0000000000017941 */ /* 0x000fea0003800000 */
.L_x_278:
[----:B------:R-:W-:Y:S01]  /*6ac0*/  ISETP.LT.OR P4, PT, R3, 0x71, !P0 ;  /* 0x000000710300780c */ /* 0x000fe20004781670 */
[----:B------:R-:W-:Y:S01]  /*6ad0*/  @!P1 IMAD R81, R81, R155, R22 ;  /* 0x0000009b51519224 */ /* 0x000fe200078e0216 */
[----:B------:R-:W-:Y:S01]  /*6ae0*/  BSSY B1, `(.L_x_280) ;  /* 0x000000a000017945 */ /* 0x000fe20003800000 */
[C---:B------:R-:W-:Y:S02]  /*6af0*/  ISETP.LT.OR P3, PT, R3.reuse, 0x72, !P0 ;  /* 0x000000720300780c */ /* 0x040fe40004761670 */
        /* <DEDUP_REMOVED lines=8> */
.L_x_281:
[----:B------:R-:W-:Y:S05]  /*6b80*/  BSYNC B1 ;  /* 0x0000000000017941 */ /* 0x000fea0003800000 */
.L_x_280:
[----:B0-----:R-:W-:Y:S01]  /*6b90*/  @!P4 IMAD R9, R82, R155, R22 ;  /* 0x0000009b5209c224 */ /* 0x001fe200078e0216 */
[----:B------:R-:W-:Y:S04]  /*6ba0*/  BSSY B1, `(.L_x_282) ;  /* 0x0000006000017945 */ /* 0x000fe80003800000 */
[----:B------:R0:W-:Y:S01]  /*6bb0*/  @!P4 STG.E.U8 desc[UR36][R10.64+0x70], R9 ;  /* 0x000070090a00c986 */ /* 0x0001e2000c101124 */
[----:B------:R-:W-:Y:S05]  /*6bc0*/  @P3 BRA `(.L_x_283) ;  /* 0x00000000000c3947 */ /* 0x000fea0003800000 */
[----:B--2---:R-:W0:Y:S02]  /*6bd0*/  LDG.E.U8 R157, desc[UR36][R12.64+0x71] ;  /* 0x000071240c9d7981 */ /* 0x004e24000c1e1100 */
[----:B0-----:R-:W-:-:S05]  /*6be0*/  PRMT R9, R157, 0x8880, RZ ;  /* 0x000088809d097816 */ /* 0x001fca00000000ff */
[----:B------:R-:W-:-:S07]  /*6bf0*/  IMAD R22, R9, R156, RZ ;  /* 0x0000009c09167224 */ /* 0x000fce00078e02ff */
.L_x_283:
[----:B------:R-:W-:Y:S05]  /*6c00*/  BSYNC B1 ;  /* 0x0000000000017941 */ /* 0x000fea0003800000 */
.L_x_282:
[----:B------:R-:W-:Y:S01]  /*6c10*/  @!P3 IMAD R83, R83, R155, R22 ;  /* 0x0000009b5353b224 */ /* 0x000fe200078e0216 */
[----:B------:R-:W-:Y:S04]  /*6c20*/  BSSY B1, `(.L_x_284) ;  /* 0x0000006000017945 */ /* 0x000fe80003800000 */
[----:B------:R0:W-:Y:S01]  /*6c30*/  @!P3 STG.E.U8 desc[UR36][R10.64+0x71], R83 ;  /* 0x000071530a00b986 */ /* 0x0001e2000c101124 */
[----:B------:R-:W-:Y:S05]  /*6c40*/  @P1 BRA `(.L_x_285) ;  /* 0x00000000000c1947 */ /* 0x000fea0003800000 */
[----:B--2---:R-:W0:Y:S02]  /*6c50*/  LDG.E.U8 R157, desc[UR36][R4.64+0x78] ;  /* 0x00007824049d7981 */ /* 0x004e24000c1e1100 */
[----:B0-----:R-:W-:-:S05]  /*6c60*/  PRMT R9, R157, 0x8880, RZ ;  /* 0x000088809d097816 */ /* 0x001fca00000000ff */
[----:B------:R-:W-:-:S07]  /*6c70*/  IMAD R22, R9, R156, RZ ;  /* 0x0000009c09167224 */ /* 0x000fce00078e02ff */
.L_x_285:
[----:B------:R-:W-:Y:S05]  /*6c80*/  BSYNC B1 ;  /* 0x0000000000017941 */ /* 0x000fea0003800000 */
.L_x_284:
[----:B0-----:R-:W-:Y:S01]  /*6c90*/  @!P1 IMAD R9, R84, R155, R22 ;  /* 0x0000009b54099224 */ /* 0x001fe200078e0216 */
[----:B------:R-:W-:Y:S04]  /*6ca0*/  BSSY B1, `(.L_x_286) ;  /* 0x0000006000017945 */ /* 0x000fe80003800000 */
[----:B------:R0:W-:Y:S01]  /*6cb0*/  @!P1 STG.E.U8 desc[UR36][R6.64+0x78], R9 ;  /* 0x0000780906009986 */ /* 0x0001e2000c101124 */
[----:B------:R-:W-:Y:S05]  /*6cc0*/  @P2 BRA `(.L_x_287) ;  /* 0x00000000000c2947 */ /* 0x000fea0003800000 */
[----:B--2---:R-:W0:Y:S02]  /*6cd0*/  LDG.E.U8 R157, desc[UR36][R4.64+0x79] ;  /* 0x00007924049d7981 */ /* 0x004e24000c1e1100 */
[----:B0-----:R-:W-:-:S05]  /*6ce0*/  PRMT R9, R157, 0x8880, RZ ;  /* 0x000088809d097816 */ /* 0x001fca00000000ff */
[----:B------:R-:W-:-:S07]  /*6cf0*/  IMAD R22, R9, R156, RZ ;  /* 0x0000009c09167224 */ /* 0x000fce00078e02ff */
.L_x_287:
[----:B------:R-:W-:Y:S05]  /*6d00*/  BSYNC B1 ;  /* 0x0000000000017941 */ /* 0x000fea0003800000 */
.L_x_286:
[----:B------:R-:W-:Y:S01]  /*6d10*/  @!P2 IMAD R85, R85, R155, R22 ;  /* 0x0000009b5555a224 */ /* 0x000fe200078e0216 */
[----:B------:R-:W-:Y:S04]  /*6d20*/  BSSY B1, `(.L_x_288) ;  /* 0x0000006000017945 */ /* 0x000fe80003800000 */
[----:B------:R0:W-:Y:S01]  /*6d30*/  @!P2 STG.E.U8 desc[UR36][R6.64+0x79], R85 ;  /* 0x000079550600a986 */ /* 0x0001e2000c101124 */
[----:B------:R-:W-:Y:S05]  /*6d40*/  @P5 BRA `(.L_x_289) ;  /* 0x00000000000c5947 */ /* 0x000fea0003800000 */
[----:B--2---:R-:W2:Y:S02]  /*6d50*/  LDG.E.U8 R157, desc[UR36][R12.64+0x78] ;  /* 0x000078240c9d7981 */ /* 0x004ea4000c1e1100 */
[----:B--2---:R-:W-:-:S05]  /*6d60*/  PRMT R5, R157, 0x8880, RZ ;  /* 0x000088809d057816 */ /* 0x004fca00000000ff */
[----:B------:R-:W-:-:S07]  /*6d70*/  IMAD R22, R5, R156, RZ ;  /* 0x0000009c05167224 */ /* 0x000fce00078e02ff */
.L_x_289:
[----:B------:R-:W-:Y:S05]  /*6d80*/  BSYNC B1 ;  /* 0x0000000000017941 */ /* 0x000fea0003800000 */
.L_x_288:
[----:B------:R-:W-:Y:S01]  /*6d90*/  @!P5 IMAD R5, R86, R155, R22 ;  /* 0x0000009b5605d224 */ /* 0x000fe200078e0216 */
[----:B------:R-:W-:Y:S01]  /*6da0*/  ISETP.LT.OR P0, PT, R3, 0x7a, !P0 ;  /* 0x0000007a0300780c */ /* 0x000fe20004701670 */
[----:B------:R-:W-:Y:S03]  /*6db0*/  BSSY B1, `(.L_x_290) ;  /* 0x0000006000017945 */ /* 0x000fe60003800000 */
[----:B------:R0:W-:Y:S09]  /*6dc0*/  @!P5 STG.E.U8 desc[UR36][R10.64+0x78], R5 ;  /* 0x000078050a00d986 */ /* 0x0001f2000c101124 */
[----:B------:R-:W-:Y:S05]  /*6dd0*/  @P0 BRA `(.L_x_291) ;  /* 0x00000000000c0947 */ /* 0x000fea0003800000 */
[----:B--2---:R-:W2:Y:S02]  /*6de0*/  LDG.E.U8 R157, desc[UR36][R12.64+0x79] ;  /* 0x000079240c9d7981 */ /* 0x004ea4000c1e1100 */
[----:B--2---:R-:W-:-:S05]  /*6df0*/  PRMT R3, R157, 0x8880, RZ ;  /* 0x000088809d037816 */ /* 0x004fca00000000ff */
[----:B------:R-:W-:-:S07]  /*6e00*/  IMAD R22, R3, R156, RZ ;  /* 0x0000009c03167224 */ /* 0x000fce00078e02ff */
.L_x_291:
[----:B------:R-:W-:Y:S05]  /*6e10*/  BSYNC B1 ;  /* 0x0000000000017941 */ /* 0x000fea0003800000 */
.L_x_290:
[----:B------:R-:W-:Y:S01]  /*6e20*/  IMAD R87, R87, R155, R22 ;  /* 0x0000009b57577224 */ /* 0x000fe200078e0216 */
[----:B------:R-:W-:Y:S06]  /*6e30*/  @P0 BRA `(.L_x_292) ;  /* 0x0000001800180947 */ /* 0x000fec0003800000 */
[----:B------:R0:W-:Y:S01]  /*6e40*/  STG.E.U8 desc[UR36][R10.64+0x79], R87 ;  /* 0x000079570a007986 */ /* 0x0001e2000c101124 */
[----:B------:R-:W-:Y:S05]  /*6e50*/  BRA `(.L_x_292) ;  /* 0x0000001800107947 */ /* 0x000fea0003800000 */
.L_x_35:
[C---:B------:R-:W-:Y:S02]  /*6e60*/  ISETP.GE.AND P2, PT, R0.reuse, 0x1, PT ;  /* 0x000000010000780c */ /* 0x040fe40003f46270 */
[----:B------:R-:W-:Y:S02]  /*6e70*/  ISETP.GE.AND P0, PT, R0, 0x9, PT ;  /* 0x000000090000780c */ /* 0x000fe40003f06270 */
[C---:B------:R-:W-:Y:S02]  /*6e80*/  ISETP.LT.OR P3, PT, R3.reuse, 0x1, !P2 ;  /* 0x000000010300780c */ /* 0x040fe40005761670 */
[C---:B------:R-:W-:Y:S02]  /*6e90*/  ISETP.LT.OR P5, PT, R3.reuse, 0x2, !P2 ;  /* 0x000000020300780c */ /* 0x040fe400057a1670 */
[C---:B------:R-:W-:Y:S02]  /*6ea0*/  ISETP.LT.OR P1, PT, R3.reuse, 0x1, !P0 ;  /* 0x000000010300780c */ /* 0x040fe40004721670 */
[----:B------:R-:W-:-:S07]  /*6eb0*/  ISETP.LT.OR P4, PT, R3, 0x2, !P0 ;  /* 0x000000020300780c */ /* 0x000fce0004781670 */
[-C--:B------:R-:W-:Y:S02]  /*6ec0*/  @!P3 IMAD R5, R88, R155.reuse, RZ ;  /* 0x0000009b5805b224 */ /* 0x080fe400078e02ff */
[-C--:B------:R-:W-:Y:S02]  /*6ed0*/  @!P5 IMAD R89, R89, R155.reuse, RZ ;  /* 0x0000009b5959d224 */ /* 0x080fe400078e02ff */
[-C--:B------:R-:W-:Y:S01]  /*6ee0*/  @!P1 IMAD R13, R90, R155.reuse, RZ ;  /* 0x0000009b5a0d9224 */ /* 0x080fe200078e02ff */
[----:B------:R0:W-:Y:S01]  /*6ef0*/  @!P3 STG.E.U8 desc[UR36][R160.64], R5 ;  /* 0x00000005a000b986 */ /* 0x0001e2000c101124 */
[----:B------:R-:W-:Y:S01]  /*6f00*/  ISETP.LT.OR P3, PT, R3, 0x9, !P2 ;  /* 0x000000090300780c */ /* 0x000fe20005761670 */
[----:B------:R-:W-:Y:S02]  /*6f10*/  @!P4 IMAD R91, R91, R155, RZ ;  /* 0x0000009b5b5bc224 */ /* 0x000fe400078e02ff */
[----:B------:R-:W-:Y:S01]  /*6f20*/  @!P5 STG.E.U8 desc[UR36][R160.64+0x1], R89 ;  /* 0x00000159a000d986 */ /* 0x000fe2000c101124 */
[----:B------:R-:W-:-:S03]  /*6f30*/  ISETP.LT.OR P5, PT, R3, 0xa, !P2 ;  /* 0x0000000a0300780c */ /* 0x000fc600057a1670 */
[----:B------:R1:W-:Y:S01]  /*6f40*/  @!P1 STG.E.U8 desc[UR36][R8.64], R13 ;  /* 0x0000000d08009986 */ /* 0x0003e2000c101124 */
[----:B------:R-:W-:-:S03]  /*6f50*/  ISETP.LT.OR P1, PT, R3, 0x9, !P0 ;  /* 0x000000090300780c */ /* 0x000fc60004721670 */
[----:B------:R-:W-:Y:S01]  /*6f60*/  @!P4 STG.E.U8 desc[UR36][R8.64+0x1], R91 ;  /* 0x0000015b0800c986 */ /* 0x000fe2000c101124 */
[----:B------:R-:W-:Y:S01]  /*6f70*/  ISETP.LT.OR P4, PT, R3, 0xa, !P0 ;  /* 0x0000000a0300780c */ /* 0x000fe20004781670 */
[----:B------:R-:W-:-:S04]  /*6f80*/  @!P3 IMAD R15, R92, R155, RZ ;  /* 0x0000009b5c0fb224 */ /* 0x000fc800078e02ff */
[-C--:B------:R-:W-:Y:S01]  /*6f90*/  @!P5 IMAD R93, R93, R155.reuse, RZ ;  /* 0x0000009b5d5dd224 */ /* 0x080fe200078e02ff */
[----:B------:R3:W-:Y:S01]  /*6fa0*/  @!P3 STG.E.U8 desc[UR36][R160.64+0x8], R15 ;  /* 0x0000080fa000b986 */ /* 0x0007e2000c101124 */
[C---:B------:R-:W-:Y:S02]  /*6fb0*/  ISETP.LT.OR P3, PT, R3.reuse, 0x11, !P2 ;  /* 0x000000110300780c */ /* 0x040fe40005761670 */
[-C--:B0-----:R-:W-:Y:S01]  /*6fc0*/  @!P1 IMAD R5, R94, R155.reuse, RZ ;  /* 0x0000009b5e059224 */ /* 0x081fe200078e02ff */
[----:B------:R-:W-:Y:S01]  /*6fd0*/  @!P5 STG.E.U8 desc[UR36][R160.64+0x9], R93 ;  /* 0x0000095da000d986 */ /* 0x000fe2000c101124 */
[----:B------:R-:W-:Y:S02]  /*6fe0*/  ISETP.LT.OR P5, PT, R3, 0x12, !P2 ;  /* 0x000000120300780c */ /* 0x000fe400057a1670 */
[----:B------:R-:W-:Y:S01]  /*6ff0*/  @!P4 IMAD R95, R95, R155, RZ ;  /* 0x0000009b5f5fc224 */ /* 0x000fe200078e02ff */
[----:B------:R0:W-:Y:S01]  /*7000*/  @!P1 STG.E.U8 desc[UR36][R8.64+0x8], R5 ;  /* 0x0000080508009986 */ /* 0x0001e2000c101124 */
[----:B------:R-:W-:-:S03]  /*7010*/  ISETP.LT.OR P1, PT, R3, 0x11, !P0 ;  /* 0x000000110300780c */ /* 0x000fc60004721670 */
[----:B------:R-:W-:Y:S01]  /*7020*/  @!P4 STG.E.U8 desc[UR36][R8.64+0x9], R95 ;  /* 0x0000095f0800c986 */ /* 0x000fe2000c101124 */
[----:B------:R-:W-:Y:S01]  /*7030*/  ISETP.LT.OR P4, PT, R3, 0x12, !P0 ;  /* 0x000000120300780c */ /* 0x000fe20004781670 */
[----:B-1----:R-:W-:-:S04]  /*7040*/  @!P3 IMAD R13, R96, R155, RZ ;  /* 0x0000009b600db224 */ /* 0x002fc800078e02ff */
[-C--:B------:R-:W-:Y:S01]  /*7050*/  @!P5 IMAD R97, R97, R155.reuse, RZ ;  /* 0x0000009b6161d224 */ /* 0x080fe200078e02ff */
[----:B------:R1:W-:Y:S01]  /*7060*/  @!P3 STG.E.U8 desc[UR36][R160.64+0x10], R13 ;  /* 0x0000100da000b986 */ /* 0x0003e2000c101124 */
[C---:B------:R-:W-:Y:S02]  /*7070*/  ISETP.LT.OR P3, PT, R3.reuse, 0x19, !P2 ;  /* 0x000000190300780c */ /* 0x040fe40005761670 */
[-C--:B---3--:R-:W-:Y:S01]  /*7080*/  @!P1 IMAD R15, R98, R155.reuse, RZ ;  /* 0x0000009b620f9224 */ /* 0x088fe200078e02ff */
[----:B------:R-:W-:Y:S01]  /*7090*/  @!P5 STG.E.U8 desc[UR36][R160.64+0x11], R97 ;  /* 0x00001161a000d986 */ /* 0x000fe2000c101124 */
[----:B------:R-:W-:Y:S02]  /*70a0*/  ISETP.LT.OR P5, PT, R3, 0x1a, !P2 ;  /* 0x0000001a0300780c */ /* 0x000fe400057a1670 */
[----:B------:R-:W-:Y:S01]  /*70b0*/  @!P4 IMAD R99, R99, R155, RZ ;  /* 0x0000009b6363c224 */ /* 0x000fe200078e02ff */
[----:B------:R3:W-:Y:S01]  /*70c0*/  @!P1 STG.E.U8 desc[UR36][R8.64+0x10], R15 ;  /* 0x0000100f08009986 */ /* 0x0007e2000c101124 */
[----:B------:R-:W-:-:S03]  /*70d0*/  ISETP.LT.OR P1, PT, R3, 0x19, !P0 ;  /* 0x000000190300780c */ /* 0x000fc60004721670 */
[----:B------:R-:W-:Y:S01]  /*70e0*/  @!P4 STG.E.U8 desc[UR36][R8.64+0x11], R99 ;  /* 0x000011630800c986 */ /* 0x000fe2000c101124 */
[----:B------:R-:W-:Y:S01]  /*70f0*/  ISETP.LT.OR P4, PT, R3, 0x1a, !P0 ;  /* 0x0000001a0300780c */ /* 0x000fe20004781670 */
[----:B0-----:R-:W-:-:S04]  /*7100*/  @!P3 IMAD R5, R100, R155, RZ ;  /* 0x0000009b6405b224 */ /* 0x001fc800078e02ff */
[-C--:B------:R-:W-:Y:S01]  /*7110*/  @!P5 IMAD R101, R101, R155.reuse, RZ ;  /* 0x0000009b6565d224 */ /* 0x080fe200078e02ff */
[----:B------:R0:W-:Y:S01]  /*7120*/  @!P3 STG.E.U8 desc[UR36][R160.64+0x18], R5 ;  /* 0x00001805a000b986 */ /* 0x0001e2000c101124 */
[C---:B------:R-:W-:Y:S02]  /*7130*/  ISETP.LT.OR P3, PT, R3.reuse, 0x21, !P2 ;  /* 0x000000210300780c */ /* 0x040fe40005761670 */
[-C--:B-1----:R-:W-:Y:S01]  /*7140*/  @!P1 IMAD R13, R102, R155.reuse, RZ ;  /* 0x0000009b660d9224 */ /* 0x082fe200078e02ff */
[----:B------:R-:W-:Y:S01]  /*7150*/  @!P5 STG.E.U8 desc[UR36][R160.64+0x19], R101 ;  /* 0x00001965a000d986 */ /* 0x000fe2000c101124 */
[----:B------:R-:W-:Y:S02]  /*7160*/  ISETP.LT.OR P5, PT, R3, 0x22, !P2 ;  /* 0x000000220300780c */ /* 0x000fe400057a1670 */
[----:B------:R-:W-:Y:S01]  /*7170*/  @!P4 IMAD R103, R103, R155, RZ ;  /* 0x0000009b6767c224 */ /* 0x000fe200078e02ff */
[----:B------:R1:W-:Y:S01]  /*7180*/  @!P1 STG.E.U8 desc[UR36][R8.64+0x18], R13 ;  /* 0x0000180d08009986 */ /* 0x0003e2000c101124 */
[----:B------:R-:W-:-:S03]  /*7190*/  ISETP.LT.OR P1, PT, R3, 0x21, !P0 ;  /* 0x000000210300780c */ /* 0x000fc60004721670 */
[----:B------:R-:W-:Y:S01]  /*71a0*/  @!P4 STG.E.U8 desc[UR36][R8.64+0x19], R103 ;  /* 0x000019670800c986 */ /* 0x000fe2000c101124 */
[----:B------:R-:W-:Y:S01]  /*71b0*/  ISETP.LT.OR P4, PT, R3, 0x22, !P0 ;  /* 0x000000220300780c */ /* 0x000fe20004781670 */
[----:B---3--:R-:W-:-:S04]  /*71c0*/  @!P3 IMAD R15, R104, R155, RZ ;  /* 0x0000009b680fb224 */ /* 0x008fc800078e02ff */
        /* <DEDUP_REMOVED lines=128> */
[----:B------:R-:W-:-:S02]  /*79d0*/  ISETP.GE.AND P1, PT, R0, 0x81, PT ;  /* 0x000000810000780c */ /* 0x000fc40003f26270 */
[C---:B------:R-:W-:Y:S01]  /*79e0*/  ISETP.LT.OR P5, PT, R3.reuse, 0x79, !P0 ;  /* 0x000000790300780c */ /* 0x040fe200047a1670 */
[----:B------:R-:W-:Y:S01]  /*79f0*/  @!P4 STG.E.U8 desc[UR36][R8.64+0x71], R147 ;  /* 0x000071930800c986 */ /* 0x000fe2000c101124 */
[C---:B------:R-:W-:Y:S01]  /*7a00*/  ISETP.LT.OR P0, PT, R3.reuse, 0x7a, !P0 ;  /* 0x0000007a0300780c */ /* 0x040fe20004701670 */
[----:B0-----:R-:W-:Y:S01]  /*7a10*/  @!P3 IMAD R5, R148, R155, RZ ;  /* 0x0000009b9405b224 */ /* 0x001fe200078e02ff */
[----:B------:R-:W-:-:S03]  /*7a20*/  ISETP.LT.OR P4, PT, R3, 0x1, !P1 ;  /* 0x000000010300780c */ /* 0x000fc60004f81670 */
[----:B------:R-:W-:Y:S01]  /*7a30*/  @!P2 IMAD R149, R149, R155, RZ ;  /* 0x0000009b9595a224 */ /* 0x000fe200078e02ff */
[----:B------:R0:W-:Y:S01]  /*7a40*/  @!P3 STG.E.U8 desc[UR36][R160.64+0x78], R5 ;  /* 0x00007805a000b986 */ /* 0x0001e2000c101124 */
[----:B------:R-:W-:-:S03]  /*7a50*/  ISETP.LT.OR P3, PT, R3, 0x2, !P1 ;  /* 0x000000020300780c */ /* 0x000fc60004f61670 */
[----:B------:R-:W-:Y:S01]  /*7a60*/  @!P2 STG.E.U8 desc[UR36][R160.64+0x79], R149 ;  /* 0x00007995a000a986 */ /* 0x000fe2000c101124 */
[-C--:B-1----:R-:W-:Y:S01]  /*7a70*/  @!P5 IMAD R13, R150, R155.reuse, RZ ;  /* 0x0000009b960dd224 */ /* 0x082fe200078e02ff */
[----:B------:R-:W-:Y:S01]  /*7a80*/  ISETP.GE.AND P2, PT, R0, 0x89, PT ;  /* 0x000000890000780c */ /* 0x000fe20003f46270 */
[-C--:B------:R-:W-:Y:S02]  /*7a90*/  @!P0 IMAD R151, R151, R155.reuse, RZ ;  /* 0x0000009b97978224 */ /* 0x080fe400078e02ff */
[----:B---3--:R-:W-:Y:S01]  /*7aa0*/  @!P4 IMAD R15, R24, R155, RZ ;  /* 0x0000009b180fc224 */ /* 0x008fe200078e02ff */
[----:B------:R1:W-:Y:S01]  /*7ab0*/  @!P5 STG.E.U8 desc[UR36][R8.64+0x78], R13 ;  /* 0x0000780d0800d986 */ /* 0x0003e2000c101124 */
[----:B------:R-:W-:-:S03]  /*7ac0*/  ISETP.LT.OR P5, PT, R3, 0x1, !P2 ;  /* 0x000000010300780c */ /* 0x000fc600057a1670 */
[----:B------:R-:W-:Y:S01]  /*7ad0*/  @!P3 IMAD R25, R25, R155, RZ ;  /* 0x0000009b1919b224 */ /* 0x000fe200078e02ff */
[----:B------:R-:W-:Y:S01]  /*7ae0*/  @!P0 STG.E.U8 desc[UR36][R8.64+0x79], R151 ;  /* 0x0000799708008986 */ /* 0x000fe2000c101124 */
[----:B------:R-:W-:-:S03]  /*7af0*/  ISETP.LT.OR P0, PT, R3, 0x2, !P2 ;  /* 0x000000020300780c */ /* 0x000fc60005701670 */
[----:B------:R-:W-:Y:S01]  /*7b00*/  @!P4 STG.E.U8 desc[UR36][R6.64], R15 ;  /* 0x0000000f0600c986 */ /* 0x000fe2000c101124 */
        /* <DEDUP_REMOVED lines=19> */
[-C--:B------:R-:W-:Y:S01]  /*7c40*/  @!P4 IMAD R9, R32, R155.reuse, RZ ;  /* 0x0000009b2009c224 */ /* 0x080fe200078e02ff */
        /* <DEDUP_REMOVED lines=127> */
[----:B-1----:R-:W-:-:S04]  /*8440*/  @!P5 IMAD R13, R74, R155, RZ ;  /* 0x0000009b4a0dd224 */ /* 0x002fc800078e02ff */
        /* <DEDUP_REMOVED lines=12> */
[----:B------:R-:W-:-:S04]  /*8510*/  @!P0 IMAD R9, R78, R155, RZ ;  /* 0x0000009b4e098224 */ /* 0x000fc800078e02ff */
[-C--:B------:R-:W-:Y:S01]  /*8520*/  @!P4 IMAD R79, R79, R155.reuse, RZ ;  /* 0x0000009b4f4fc224 */ /* 0x080fe200078e02ff */
[----:B------:R1:W-:Y:S01]  /*8530*/  @!P0 STG.E.U8 desc[UR36][R10.64+0x68], R9 ;  /* 0x000068090a008986 */ /* 0x0003e2000c101124 */
[----:B------:R-:W-:Y:S02]  /*8540*/  ISETP.LT.OR P0, PT, R3, 0x71, !P2 ;  /* 0x000000710300780c */ /* 0x000fe40005701670 */
[----:B------:R-:W-:Y:S01]  /*8550*/  @!P3 IMAD R81, R81, R155, RZ ;  /* 0x0000009b5151b224 */ /* 0x000fe200078e02ff */
[----:B------:R3:W-:Y:S01]  /*8560*/  @!P4 STG.E.U8 desc[UR36][R10.64+0x69], R79 ;  /* 0x0000694f0a00c986 */ /* 0x0007e2000c101124 */
[----:B------:R-:W-:-:S03]  /*8570*/  ISETP.LT.OR P4, PT, R3, 0x72, !P2 ;  /* 0x000000720300780c */ /* 0x000fc60005781670 */
[----:B------:R3:W-:Y:S01]  /*8580*/  @!P3 STG.E.U8 desc[UR36][R6.64+0x71], R81 ;  /* 0x000071510600b986 */ /* 0x0007e2000c101124 */
[C---:B------:R-:W-:Y:S02]  /*8590*/  ISETP.LT.OR P3, PT, R3.reuse, 0x79, !P1 ;  /* 0x000000790300780c */ /* 0x040fe40004f61670 */
[C---:B------:R-:W-:Y:S01]  /*85a0*/  ISETP.LT.OR P1, PT, R3.reuse, 0x7a, !P1 ;  /* 0x0000007a0300780c */ /* 0x040fe20004f21670 */
[----:B------:R3:W-:Y:S01]  /*85b0*/  @!P5 STG.E.U8 desc[UR36][R6.64+0x70], R13 ;  /* 0x0000700d0600d986 */ /* 0x0007e2000c101124 */
[C---:B------:R-:W-:Y:S02]  /*85c0*/  ISETP.LT.OR P5, PT, R3.reuse, 0x79, !P2 ;  /* 0x000000790300780c */ /* 0x040fe400057a1670 */
[----:B------:R-:W-:Y:S01]  /*85d0*/  ISETP.LT.OR P2, PT, R3, 0x7a, !P2 ;  /* 0x0000007a0300780c */ /* 0x000fe20005741670 */
[-C--:B------:R-:W-:Y:S02]  /*85e0*/  @!P0 IMAD R3, R82, R155.reuse, RZ ;  /* 0x0000009b52038224 */ /* 0x080fe400078e02ff */
[----:B------:R-:W-:-:S03]  /*85f0*/  @!P4 IMAD R83, R83, R155, RZ ;  /* 0x0000009b5353c224 */ /* 0x000fc600078e02ff */
[----:B------:R3:W-:Y:S01]  /*8600*/  @!P0 STG.E.U8 desc[UR36][R10.64+0x70], R3 ;  /* 0x000070030a008986 */ /* 0x0007e2000c101124 */
[-C--:B0-----:R-:W-:Y:S02]  /*8610*/  @!P3 IMAD R5, R84, R155.reuse, RZ ;  /* 0x0000009b5405b224 */ /* 0x081fe400078e02ff */
[-C--:B------:R-:W-:Y:S01]  /*8620*/  @!P1 IMAD R85, R85, R155.reuse, RZ ;  /* 0x0000009b55559224 */ /* 0x080fe200078e02ff */
[----:B------:R3:W-:Y:S01]  /*8630*/  @!P4 STG.E.U8 desc[UR36][R10.64+0x71], R83 ;  /* 0x000071530a00c986 */ /* 0x0007e2000c101124 */
[-C--:B-1----:R-:W-:Y:S02]  /*8640*/  @!P5 IMAD R9, R86, R155.reuse, RZ ;  /* 0x0000009b5609d224 */ /* 0x082fe400078e02ff */
[----:B------:R-:W-:Y:S01]  /*8650*/  @!P2 IMAD R87, R87, R155, RZ ;  /* 0x0000009b5757a224 */ /* 0x000fe200078e02ff */
[----:B------:R3:W-:Y:S04]  /*8660*/  @!P3 STG.E.U8 desc[UR36][R6.64+0x78], R5 ;  /* 0x000078050600b986 */ /* 0x0007e8000c101124 */
[----:B------:R3:W-:Y:S04]  /*8670*/  @!P1 STG.E.U8 desc[UR36][R6.64+0x79], R85 ;  /* 0x0000795506009986 */ /* 0x0007e8000c101124 */
[----:B------:R3:W-:Y:S04]  /*8680*/  @!P5 STG.E.U8 desc[UR36][R10.64+0x78], R9 ;  /* 0x000078090a00d986 */ /* 0x0007e8000c101124 */
[----:B------:R3:W-:Y:S02]  /*8690*/  @!P2 STG.E.U8 desc[UR36][R10.64+0x79], R87 ;  /* 0x000079570a00a986 */ /* 0x0007e4000c101124 */
.L_x_292:
[----:B------:R-:W-:Y:S05]  /*86a0*/  BSYNC B0 ;  /* 0x0000000000007941 */ /* 0x000fea0003800000 */
.L_x_34:
[----:B------:R-:W-:Y:S01]  /*86b0*/  ULDC UR4, c[0x0][0xc] ;  /* 0x0000030000047ab9 */ /* 0x000fe20000000800 */
[----:B------:R-:W-:Y:S01]  /*86c0*/  ULDC UR5, c[0x0][0x10] ;  /* 0x0000040000057ab9 */ /* 0x000fe20000000800 */
[----:B---3--:R-:W3:Y:S01]  /*86d0*/  LDC R3, c[0x0][0x14] ;  /* 0x00000500ff037b82 */ /* 0x008ee20000000800 */
[----:B------:R-:W-:Y:S01]  /*86e0*/  UIMAD.WIDE.U32 UR4, UR4, UR5, URZ ;  /* 0x00000005040472a5 */ /* 0x000fe2000f8e003f */
[----:B------:R-:W-:Y:S01]  /*86f0*/  PRMT R0, RZ, 0x7610, R0 ;  /* 0x00007610ff007816 */ /* 0x000fe20000000000 */
[----:B------:R-:W-:Y:S02]  /*8700*/  IMAD.MOV.U32 R153, RZ, RZ, -0x1 ;  /* 0xffffffffff997424 */ /* 0x000fe400078e00ff */
[----:B------:R-:W-:Y:S02]  /*8710*/  IMAD.MOV.U32 R22, RZ, RZ, -0x1 ;  /* 0xffffffffff167424 */ /* 0x000fe400078e00ff */
[----:B---3--:R-:W-:-:S04]  /*8720*/  IMAD.WIDE.U32 R16, R3, UR4, R16 ;  /* 0x0000000403107c25 */ /* 0x008fc8000f8e0010 */
[----:B------:R-:W-:Y:S01]  /*8730*/  IMAD R3, R3, UR5, RZ ;  /* 0x0000000503037c24 */ /* 0x000fe2000f8e02ff */
[----:B------:R-:W-:Y:S02]  /*8740*/  ULDC.64 UR4, c[0x0][0x650] ;  /* 0x0001940000047ab9 */ /* 0x000fe40000000a00 */
[----:B------:R-:W-:Y:S01]  /*8750*/  ISETP.GE.U32.AND P0, PT, R16, UR4, PT ;  /* 0x0000000410007c0c */ /* 0x000fe2000bf06070 */
[----:B------:R-:W-:-:S05]  /*8760*/  IMAD.IADD R17, R17, 0x1, R3 ;  /* 0x0000000111117824 */ /* 0x000fca00078e0203 */
[----:B------:R-:W-:-:S13]  /*8770*/  ISETP.GE.U32.AND.EX P0, PT, R17, UR5, PT, P0 ;  /* 0x0000000511007c0c */ /* 0x000fda000bf06100 */
[----:B------:R-:W-:Y:S05]  /*8780*/  @P0 BRA `(.L_x_293) ;  /* 0x0000000400640947 */ /* 0x000fea0003800000 */
[----:B------:R-:W3:Y:S01]  /*8790*/  S2R R12, SR_CTAID.X ;  /* 0x00000000000c7919 */ /* 0x000ee20000002500 */
[----:B0-----:R-:W0:Y:S01]  /*87a0*/  LDC.64 R10, c[0x0][0x628] ;  /* 0x00018a00ff0a7b82 */ /* 0x001e220000000a00 */
[----:B------:R-:W-:Y:S01]  /*87b0*/  ULDC UR4, c[0x0][0x150] ;  /* 0x0000540000047ab9 */ /* 0x000fe20000000800 */
[----:B------:R-:W-:Y:S01]  /*87c0*/  IMAD.MOV.U32 R8, RZ, RZ, R16 ;  /* 0x000000ffff087224 */ /* 0x000fe200078e0010 */
[----:B------:R-:W0:Y:S01]  /*87d0*/  S2R R24, SR_CTAID.Y ;  /* 0x0000000000187919 */ /* 0x000e220000002600 */
[----:B------:R-:W-:-:S04]  /*87e0*/  IMAD.MOV.U32 R9, RZ, RZ, R17 ;  /* 0x000000ffff097224 */ /* 0x000fc800078e0011 */
[----:B------:R-:W1:Y:S08]  /*87f0*/  LDC R21, c[0x0][0x144] ;  /* 0x00005100ff157b82 */ /* 0x000e700000000800 */
[----:B------:R-:W1:Y:S08]  /*8800*/  LDC R0, c[0x0][0x630] ;  /* 0x00018c00ff007b82 */ /* 0x000e700000000800 */
[----:B------:R-:W1:Y:S01]  /*8810*/  LDC.64 R14, c[0x0][0x620] ;  /* 0x00018800ff0e7b82 */ /* 0x000e620000000a00 */
[----:B0-----:R-:W-:-:S04]  /*8820*/  ISETP.NE.U32.AND P0, PT, R10, RZ, PT ;  /* 0x000000ff0a00720c */ /* 0x001fc80003f05070 */
[----:B------:R-:W-:Y:S02]  /*8830*/  ISETP.NE.AND.EX P0, PT, R11, RZ, PT, P0 ;  /* 0x000000ff0b00720c */ /* 0x000fe40003f05300 */
[----:B---3--:R-:W-:-:S05]  /*8840*/  I2FP.F32.U32 R3, R12 ;  /* 0x0000000c00037245 */ /* 0x008fca0000201000 */
[----:B------:R-:W-:-:S04]  /*8850*/  FMUL R3, R3, UR4 ;  /* 0x0000000403037c20 */ /* 0x000fc80008400000 */
[----:B------:R0:W3:Y:S02]  /*8860*/  F2I.U32.TRUNC.NTZ R20, R3 ;  /* 0x0000000300147305 */ /* 0x0000e4000020f000 */
[----:B------:R-:W-:Y:S05]  /*8870*/  @!P0 BRA `(.L_x_294) ;  /* 0x0000000000288947 */ /* 0x000fea0003800000 */
[----:B0-----:R-:W0:Y:S02]  /*8880*/  LDC R3, c[0x0][0x634] ;  /* 0x00018d00ff037b82 */ /* 0x001e240000000800 */
        /* <DEDUP_REMOVED lines=9> */
.L_x_294:
[----:B------:R-:W2:Y:S01]  /*8920*/  LDC.64 R28, c[0x0][0x640] ;  /* 0x00019000ff1c7b82 */ /* 0x000ea20000000a00 */
[-CC-:B-1----:R-:W-:Y:S01]  /*8930*/  SHF.R.U64 R22, R8, R0.reuse, R9.reuse ;  /* 0x0000000008167219 */ /* 0x182fe20000001209 */
[----:B---3--:R-:W-:Y:S01]  /*8940*/  IMAD.MOV R20, RZ, RZ, -R20 ;  /* 0x000000ffff147224 */ /* 0x008fe200078e0a14 */
[----:B------:R-:W-:Y:S01]  /*8950*/  SHF.R.U32.HI R0, RZ, R0, R9 ;  /* 0x00000000ff007219 */ /* 0x000fe20000011609 */
[----:B------:R-:W-:Y:S01]  /*8960*/  ULDC UR4, c[0x0][0x154] ;  /* 0x0000550000047ab9 */ /* 0x000fe20000000800 */
[----:B0-----:R-:W-:Y:S01]  /*8970*/  IADD3 R3, P0, RZ, -R22, RZ ;  /* 0x80000016ff037210 */ /* 0x001fe20007f1e0ff */
[----:B------:R-:W-:Y:S02]  /*8980*/  IMAD R21, R21, R20, R12 ;  /* 0x0000001415157224 */ /* 0x000fe400078e020c */
[----:B------:R-:W0:Y:S01]  /*8990*/  LDC R6, c[0x0][0x618] ;  /* 0x00018600ff067b82 */ /* 0x000e220000000800 */
[----:B------:R-:W-:Y:S02]  /*89a0*/  IMAD.MOV.U32 R7, RZ, RZ, 0x1 ;  /* 0x00000001ff077424 */ /* 0x000fe400078e00ff */
[----:B------:R-:W-:-:S04]  /*89b0*/  IMAD.X R5, RZ, RZ, ~R0, P0 ;  /* 0x000000ffff057224 */ /* 0x000fc800000e0e00 */
[-C--:B------:R-:W-:Y:S01]  /*89c0*/  IMAD R0, R5, R14.reuse, RZ ;  /* 0x0000000e05007224 */ /* 0x080fe200078e02ff */
[----:B------:R-:W1:Y:S01]  /*89d0*/  LDC R8, c[0x0][0x608] ;  /* 0x00018200ff087b82 */ /* 0x000e620000000800 */
[----:B------:R-:W-:-:S04]  /*89e0*/  IMAD.WIDE.U32 R4, R3, R14, R16 ;  /* 0x0000000e03047225 */ /* 0x000fc800078e0010 */
[----:B------:R-:W-:Y:S01]  /*89f0*/  IMAD R3, R3, R15, R0 ;  /* 0x0000000f03037224 */ /* 0x000fe200078e0200 */
[----:B------:R-:W-:Y:S02]  /*8a00*/  I2FP.F32.U32 R0, R24 ;  /* 0x0000001800007245 */ /* 0x000fe40000201000 */
[----:B------:R-:W3:Y:S01]  /*8a10*/  LDC R26, c[0x0][0x658] ;  /* 0x00019600ff1a7b82 */ /* 0x000ee20000000800 */
[----:B------:R-:W-:Y:S01]  /*8a20*/  IMAD.IADD R3, R5, 0x1, R3 ;  /* 0x0000000105037824 */ /* 0x000fe200078e0203 */
[----:B--2---:R-:W-:Y:S01]  /*8a30*/  ISETP.NE.U32.AND P0, PT, R28, RZ, PT ;  /* 0x000000ff1c00720c */ /* 0x004fe20003f05070 */
[----:B------:R-:W-:Y:S01]  /*8a40*/  FMUL R0, R0, UR4 ;  /* 0x0000000400007c20 */ /* 0x000fe20008400000 */
[----:B------:R-:W-:Y:S02]  /*8a50*/  IMAD.MOV.U32 R5, RZ, RZ, -0x1 ;  /* 0xffffffffff057424 */ /* 0x000fe400078e00ff */
[----:B------:R-:W-:Y:S01]  /*8a60*/  ISETP.NE.AND.EX P0, PT, R29, RZ, PT, P0 ;  /* 0x000000ff1d00720c */ /* 0x000fe20003f05300 */
[----:B------:R2:W2:Y:S01]  /*8a70*/  F2I.U32.TRUNC.NTZ R13, R0 ;  /* 0x00000000000d7305 */ /* 0x0004a2000020f000 */
[----:B------:R-:W2:Y:S01]  /*8a80*/  LDC R15, c[0x0][0x148] ;  /* 0x00005200ff0f7b82 */ /* 0x000ea20000000800 */
[----:B0-----:R-:W-:-:S02]  /*8a90*/  SHF.R.U64 R12, R4, R6, R3 ;  /* 0x00000006040c7219 */ /* 0x001fc40000001203 */
[----:B------:R-:W-:-:S05]  /*8aa0*/  SHF.R.U32.HI R3, RZ, R6, R3 ;  /* 0x00000006ff037219 */ /* 0x000fca0000011603 */
[----:B------:R-:W0:Y:S01]  /*8ab0*/  LDC R20, c[0x0][0x600] ;  /* 0x00018000ff147b82 */ /* 0x000e220000000800 */
[-CC-:B-1----:R-:W-:Y:S02]  /*8ac0*/  SHF.R.U64 R10, R12, R8.reuse, R3.reuse ;  /* 0x000000080c0a7219 */ /* 0x182fe40000001203 */
[----:B------:R-:W-:-:S05]  /*8ad0*/  SHF.R.U32.HI R3, RZ, R8, R3 ;  /* 0x00000008ff037219 */ /* 0x000fca0000011603 */
[----:B------:R-:W1:Y:S01]  /*8ae0*/  LDC R27, c[0x0][0x648] ;  /* 0x00019200ff1b7b82 */ /* 0x000e620000000800 */
[-C--:B---3--:R-:W-:Y:S02]  /*8af0*/  SHF.L.U32 R4, R5, R26.reuse, RZ ;  /* 0x0000001a05047219 */ /* 0x088fe400000006ff */
[--C-:B------:R-:W-:Y:S02]  /*8b00*/  SHF.R.U64 R14, R10, R26, R3.reuse ;  /* 0x0000001a0a0e7219 */ /* 0x100fe40000001203 */
[----:B------:R-:W-:Y:S02]  /*8b10*/  LOP3.LUT R25, RZ, R4, RZ, 0x33, !PT ;  /* 0x00000004ff197212 */ /* 0x000fe400078e33ff */
[-C--:B------:R-:W-:Y:S01]  /*8b20*/  SHF.R.U32.HI R5, RZ, R26.reuse, R3 ;  /* 0x0000001aff057219 */ /* 0x080fe20000011603 */
[----:B------:R-:W3:Y:S01]  /*8b30*/  LDC R30, c[0x0][0x638] ;  /* 0x00018e00ff1e7b82 */ /* 0x000ee20000000800 */
[----:B------:R-:W-:Y:S01]  /*8b40*/  SHF.L.U32 R154, R7, R26, RZ ;  /* 0x0000001a079a7219 */ /* 0x000fe200000006ff */
[----:B------:R-:W-:-:S06]  /*8b50*/  IMAD.MOV.U32 R4, RZ, RZ, R14 ;  /* 0x000000ffff047224 */ /* 0x000fcc00078e000e */
[----:B------:R-:W0:Y:S01]  /*8b60*/  LDC R31, c[0x0][0x610] ;  /* 0x00018400ff1f7b82 */ /* 0x000e220000000800 */
        /* <DEDUP_REMOVED lines=11> */
.L_x_295:
[----:B------:R-:W-:Y:S01]  /*8c20*/  ISETP.NE.AND P0, PT, R2, 0x1, PT ;  /* 0x000000010200780c */ /* 0x000fe20003f05270 */
[----:B0-----:R-:W-:Y:S01]  /*8c30*/  VIADD R7, R20, 0xffffffff ;  /* 0xffffffff14077836 */ /* 0x001fe20000000000 */
[----:B-12---:R-:W-:Y:S01]  /*8c40*/  SHF.R.U64 R0, R4, R27, R5 ;  /* 0x0000001b04007219 */ /* 0x006fe20000001205 */
[----:B------:R-:W-:Y:S01]  /*8c50*/  IMAD.MOV R13, RZ, RZ, -R13 ;  /* 0x000000ffff0d7224 */ /* 0x000fe200078e0a0d */
[----:B------:R-:W-:Y:S01]  /*8c60*/  LOP3.LUT R5, R10, R25, RZ, 0xc0, !PT ;  /* 0x000000190a057212 */ /* 0x000fe200078ec0ff */
[----:B------:R-:W-:Y:S02]  /*8c70*/  IMAD.MOV.U32 R4, RZ, RZ, 0x1 ;  /* 0x00000001ff047424 */ /* 0x000fe400078e00ff */
[----:B------:R-:W-:Y:S02]  /*8c80*/  IMAD.MOV R3, RZ, RZ, -R0 ;  /* 0x000000ffff037224 */ /* 0x000fe400078e0a00 */
[----:B------:R-:W-:Y:S01]  /*8c90*/  IMAD R154, R154, R0, R5 ;  /* 0x000000009a9a7224 */ /* 0x000fe200078e0205 */
[----:B------:R-:W-:Y:S01]  /*8ca0*/  LOP3.LUT R5, R12, R7, RZ, 0xc0, !PT ;  /* 0x000000070c057212 */ /* 0x000fe200078ec0ff */
[----:B---3--:R-:W-:-:S02]  /*8cb0*/  IMAD R0, R3, R30, R14 ;  /* 0x0000001e03007224 */ /* 0x008fc400078e020e */
[----:B------:R-:W-:Y:S02]  /*8cc0*/  @P0 IMAD R21, R15, R13, R24 ;  /* 0x0000000d0f150224 */ /* 0x000fe400078e0218 */
[----:B------:R-:W-:Y:S01]  /*8cd0*/  IMAD R3, R0, R20, R5 ;  /* 0x0000001400037224 */ /* 0x000fe200078e0205 */
[----:B------:R-:W-:Y:S01]  /*8ce0*/  PRMT R0, R4, 0x7610, R0 ;  /* 0x0000761004007816 */ /* 0x000fe20000000000 */
[----:B------:R-:W-:-:S05]  /*8cf0*/  IMAD R154, R154, R31, R21 ;  /* 0x0000001f9a9a7224 */ /* 0x000fca00078e0215 */
[----:B------:R-:W-:Y:S02]  /*8d00*/  SEL R153, R3, R154, !P0 ;  /* 0x0000009a03997207 */ /* 0x000fe40004000000 */
[----:B------:R-:W-:-:S07]  /*8d10*/  SEL R154, R154, R3, !P0 ;  /* 0x000000039a9a7207 */ /* 0x000fce0004000000 */
.L_x_293:
[----:B------:R-:W-:-:S13]  /*8d20*/  LOP3.LUT P0, RZ, R0, 0xff, RZ, 0xc0, !PT ;  /* 0x000000ff00ff7812 */ /* 0x000fda000780c0ff */
[----:B------:R-:W-:Y:S05]  /*8d30*/  @P0 BRA `(.L_x_296) ;  /* 0xffffff8400240947 */ /* 0x000fea000383ffff */
[----:B------:R-:W-:Y:S05]  /*8d40*/  EXIT ;  /* 0x000000000000794d */ /* 0x000fea0003800000 */
.L_x_7:
[----:B0-----:R-:W-:Y:S01]  /*8d50*/  ULDC.64 UR4, c[0x0][0x650] ;  /* 0x0001940000047ab9 */ /* 0x001fe20000000a00 */
        /* <DEDUP_REMOVED lines=25> */
.L_x_298:
[----:B------:R-:W0:Y:S01]  /*8ef0*/  LDC.64 R28, c[0x0][0x640] ;  /* 0x00019000ff1c7b82 */ /* 0x000e220000000a00 */
[-CC-:B------:R-:W-:Y:S01]  /*8f00*/  SHF.R.U64 R22, R12, R6.reuse, R13.reuse ;  /* 0x000000060c167219 */ /* 0x180fe2000000120d */
[----:B------:R-:W-:Y:S01]  /*8f10*/  IMAD.MOV.U32 R30, RZ, RZ, 0x1 ;  /* 0x00000001ff1e7424 */ /* 0x000fe200078e00ff */
[----:B------:R-:W-:Y:S02]  /*8f20*/  SHF.R.U32.HI R6, RZ, R6, R13 ;  /* 0x00000006ff067219 */ /* 0x000fe4000001160d */
        /* <DEDUP_REMOVED lines=8> */
[----:B------:R-:W-:Y:S01]  /*8fb0*/  IMAD.IADD R9, R9, 0x1, R11 ;  /* 0x0000000109097824 */ /* 0x000fe200078e020b */
[----:B0-----:R-:W-:-:S04]  /*8fc0*/  ISETP.NE.U32.AND P0, PT, R28, RZ, PT ;  /* 0x000000ff1c00720c */ /* 0x001fc80003f05070 */
[----:B------:R-:W-:Y:S02]  /*8fd0*/  ISETP.NE.AND.EX P0, PT, R29, RZ, PT, P0 ;  /* 0x000000ff1d00720c */ /* 0x000fe40003f05300 */
[----:B------:R-:W0:Y:S01]  /*8fe0*/  LDC R20, c[0x0][0x600] ;  /* 0x00018000ff147b82 */ /* 0x000e220000000800 */
[-CC-:B-1----:R-:W-:Y:S01]  /*8ff0*/  SHF.R.U64 R14, R8, R10.reuse, R9.reuse ;  /* 0x0000000a080e7219 */ /* 0x182fe20000001209 */
[----:B------:R-:W-:Y:S01]  /*9000*/  IMAD.MOV.U32 R8, RZ, RZ, -0x1 ;  /* 0xffffffffff087424 */ /* 0x000fe200078e00ff */
[----:B------:R-:W-:-:S05]  /*9010*/  SHF.R.U32.HI R9, RZ, R10, R9 ;  /* 0x0000000aff097219 */ /* 0x000fca0000011609 */
[----:B------:R-:W1:Y:S01]  /*9020*/  LDC R24, c[0x0][0x648] ;  /* 0x00019200ff187b82 */ /* 0x000e620000000800 */
[-CC-:B--2---:R-:W-:Y:S02]  /*9030*/  SHF.R.U64 R23, R14, R12.reuse, R9.reuse ;  /* 0x0000000c0e177219 */ /* 0x184fe40000001209 */
[----:B------:R-:W-:-:S05]  /*9040*/  SHF.R.U32.HI R6, RZ, R12, R9 ;  /* 0x0000000cff067219 */ /* 0x000fca0000011609 */
[----:B------:R-:W2:Y:S01]  /*9050*/  LDC R26, c[0x0][0x638] ;  /* 0x00018e00ff1a7b82 */ /* 0x000ea20000000800 */
[-C--:B---3--:R-:W-:Y:S02]  /*9060*/  SHF.L.U32 R8, R8, R27.reuse, RZ ;  /* 0x0000001b08087219 */ /* 0x088fe400000006ff */
[-CC-:B------:R-:W-:Y:S02]  /*9070*/  SHF.R.U64 R25, R23, R27.reuse, R6.reuse ;  /* 0x0000001b17197219 */ /* 0x180fe40000001206 */
[----:B------:R-:W-:Y:S02]  /*9080*/  LOP3.LUT R32, RZ, R8, RZ, 0x33, !PT ;  /* 0x00000008ff207212 */ /* 0x000fe400078e33ff */
[----:B------:R-:W-:Y:S01]  /*9090*/  SHF.R.U32.HI R9, RZ, R27, R6 ;  /* 0x0000001bff097219 */ /* 0x000fe20000011606 */
[----:B------:R-:W3:Y:S01]  /*90a0*/  LDC R31, c[0x0][0x610] ;  /* 0x00018400ff1f7b82 */ /* 0x000ee20000000800 */
[----:B------:R-:W-:Y:S01]  /*90b0*/  IMAD.MOV.U32 R8, RZ, RZ, R25 ;  /* 0x000000ffff087224 */ /* 0x000fe200078e0019 */
[----:B------:R-:W-:Y:S06]  /*90c0*/  @!P0 BRA `(.L_x_299) ;  /* 0x0000000000288947 */ /* 0x000fec0003800000 */
        /* <DEDUP_REMOVED lines=10> */
.L_x_299:
[----:B------:R-:W-:Y:S01]  /*9170*/  ISETP.NE.AND P0, PT, R2, 0x1, PT ;  /* 0x000000010200780c */ /* 0x000fe20003f05270 */
[----:B------:R-:W-:Y:S01]  /*9180*/  IMAD.MOV.U32 R13, RZ, RZ, R22 ;  /* 0x000000ffff0d7224 */ /* 0x000fe200078e0016 */
[----:B-1----:R-:W-:Y:S01]  /*9190*/  SHF.R.U64 R6, R8, R24, R9 ;  /* 0x0000001808067219 */ /* 0x002fe20000001209 */
[----:B0-----:R-:W-:Y:S01]  /*91a0*/  VIADD R9, R20, 0xffffffff ;  /* 0xffffffff14097836 */ /* 0x001fe20000000000 */
[----:B------:R-:W-:Y:S02]  /*91b0*/  SHF.L.U32 R30, R30, R27, RZ ;  /* 0x0000001b1e1e7219 */ /* 0x000fe400000006ff */
[----:B------:R-:W-:Y:S01]  /*91c0*/  LOP3.LUT R5, R23, R32, RZ, 0xc0, !PT ;  /* 0x0000002017057212 */ /* 0x000fe200078ec0ff */
[----:B------:R-:W-:-:S04]  /*91d0*/  IMAD.MOV R8, RZ, RZ, -R6 ;  /* 0x000000ffff087224 */ /* 0x000fc800078e0a06 */
[----:B------:R-:W-:Y:S01]  /*91e0*/  IMAD R6, R30, R6, R5 ;  /* 0x000000061e067224 */ /* 0x000fe200078e0205 */
[----:B------:R-:W-:Y:S01]  /*91f0*/  LOP3.LUT R5, R14, R9, RZ, 0xc0, !PT ;  /* 0x000000090e057212 */ /* 0x000fe200078ec0ff */
[----:B------:R-:W-:Y:S02]  /*9200*/  @P0 IMAD R3, R7, R21, R4 ;  /* 0x0000001507030224 */ /* 0x000fe400078e0204 */
[----:B--2---:R-:W-:Y:S02]  /*9210*/  IMAD R4, R8, R26, R25 ;  /* 0x0000001a08047224 */ /* 0x004fe400078e0219 */
[----:B---3--:R-:W-:Y:S02]  /*9220*/  IMAD R3, R6, R31, R3 ;  /* 0x0000001f06037224 */ /* 0x008fe400078e0203 */
[----:B------:R-:W-:Y:S02]  /*9230*/  IMAD R4, R4, R20, R5 ;  /* 0x0000001404047224 */ /* 0x000fe400078e0205 */
[----:B------:R-:W-:-:S03]  /*9240*/  IMAD.MOV.U32 R6, RZ, RZ, 0x1 ;  /* 0x00000001ff067424 */ /* 0x000fc600078e00ff */
[----:B------:R-:W-:Y:S02]  /*9250*/  SEL R20, R4, R3, !P0 ;  /* 0x0000000304147207 */ /* 0x000fe40004000000 */
[----:B------:R-:W-:-:S07]  /*9260*/  SEL R11, R3, R4, !P0 ;  /* 0x00000004030b7207 */ /* 0x000fce0004000000 */
.L_x_297:
[----:B------:R-:W-:-:S08]  /*9270*/  NOP ;  /* 0x0000000000007918 */ /* 0x000fd00000000000 */
[----:B------:R-:W0:-:S00]  /*9280*/  USETMAXREG.DEALLOC.CTAPOOL 0x28 ;  /* 0x00000028000079c8 */ /* 0x000e0000080e0500 */
[----:B0-----:R-:W-:-:S13]  /*9290*/  ISETP.NE.AND P0, PT, R0, RZ, PT ;  /* 0x000000ff0000720c */ /* 0x001fda0003f05270 */
[----:B------:R-:W-:Y:S05]  /*92a0*/  @P0 EXIT ;  /* 0x000000000000094d */ /* 0x000fea0003800000 */
[----:B------:R-:W-:Y:S01]  /*92b0*/  LOP3.LUT P0, RZ, R6, 0xff, RZ, 0xc0, !PT ;  /* 0x000000ff06ff7812 */ /* 0x000fe2000780c0ff */
[----:B------:R-:W-:Y:S02]  /*92c0*/  IMAD.MOV.U32 R0, RZ, RZ, 0x1 ;  /* 0x00000001ff007424 */ /* 0x000fe400078e00ff */
[----:B------:R-:W-:-:S10]  /*92d0*/  IMAD.MOV.U32 R12, RZ, RZ, RZ ;  /* 0x000000ffff0c7224 */ /* 0x000fd400078e00ff */
[----:B------:R-:W-:Y:S05]  /*92e0*/  @!P0 BRA `(.L_x_300) ;  /* 0x0000000c00788947 */ /* 0x000fea0003800000 */
[----:B------:R-:W0:Y:S01]  /*92f0*/  LDC R0, c[0x0][0x28c] ;  /* 0x0000a300ff007b82 */ /* 0x000e220000000800 */
[----:B------:R-:W-:Y:S01]  /*9300*/  ULDC UR5, c[0x0][0x658] ;  /* 0x0001960000057ab9 */ /* 0x000fe20000000800 */
[----:B------:R-:W-:Y:S01]  /*9310*/  UMOV UR11, 0xffffffff ;  /* 0xffffffff000b7882 */ /* 0x000fe20000000000 */
[----:B------:R-:W-:Y:S01]  /*9320*/  UMOV UR15, 0x1 ;  /* 0x00000001000f7882 */ /* 0x000fe20000000000 */
[----:B------:R-:W-:Y:S01]  /*9330*/  USHF.L.U32 UR11, UR11, UR5, URZ ;  /* 0x000000050b0b7299 */ /* 0x000fe2000800063f */
[----:B------:R-:W-:Y:S01]  /*9340*/  BSSY B0, `(.L_x_300) ;  /* 0x00000d8000007945 */ /* 0x000fe20003800000 */
[----:B------:R-:W-:Y:S01]  /*9350*/  ULDC UR9, c[0x0][0xc] ;  /* 0x0000030000097ab9 */ /* 0x000fe20000000800 */
[----:B------:R-:W-:Y:S01]  /*9360*/  ULDC UR12, c[0x0][0x10] ;  /* 0x00000400000c7ab9 */ /* 0x000fe20000000800 */
[----:B------:R-:W1:Y:S01]  /*9370*/  S2UR UR8, SR_CgaCtaId ;  /* 0x00000000000879c3 */ /* 0x000e620000008800 */
[----:B------:R-:W-:Y:S01]  /*9380*/  USHF.L.U32 UR5, UR15, UR5, URZ ;  /* 0x000000050f057299 */ /* 0x000fe2000800063f */
[----:B------:R-:W-:Y:S01]  /*9390*/  IMAD.MOV.U32 R10, RZ, RZ, 0x1 ;  /* 0x00000001ff0a7424 */ /* 0x000fe200078e00ff */
[----:B------:R-:W-:Y:S01]  /*93a0*/  LOP3.LUT R9, R19, 0x2, RZ, 0xfc, !PT ;  /* 0x0000000213097812 */ /* 0x000fe200078efcff */
[----:B------:R-:W-:Y:S01]  /*93b0*/  IMAD.MOV.U32 R12, RZ, RZ, RZ ;  /* 0x000000ffff0c7224 */ /* 0x000fe200078e00ff */
[----:B------:R-:W-:Y:S01]  /*93c0*/  ULDC UR4, c[0x0][0x600] ;  /* 0x0001800000047ab9 */ /* 0x000fe20000000800 */
[----:B------:R-:W-:Y:S01]  /*93d0*/  UMOV UR20, 0x5 ;  /* 0x0000000500147882 */ /* 0x000fe20000000000 */
[----:B------:R-:W-:Y:S01]  /*93e0*/  UIADD3 UR4, UR4, -0x1, URZ ;  /* 0xffffffff04047890 */ /* 0x000fe2000fffe03f */
[----:B------:R-:W-:Y:S01]  /*93f0*/  ULDC.64 UR28, c[0x0][0x198] ;  /* 0x00006600001c7ab9 */ /* 0x000fe20000000a00 */
[----:B0-----:R-:W-:-:S05]  /*9400*/  VIADD R0, R0, 0x7f ;  /* 0x0000007f00007836 */ /* 0x001fca0000000000 */
[----:B------:R-:W-:Y:S01]  /*9410*/  SHF.R.S32.HI R3, RZ, 0x1f, R0 ;  /* 0x0000001fff037819 */ /* 0x000fe20000011400 */
[----:B-1----:R-:W-:-:S03]  /*9420*/  ULOP3.LUT UR10, UR8, 0x1, URZ, 0xc0, !UPT ;  /* 0x00000001080a7892 */ /* 0x002fc6000f8ec03f */
[----:B------:R-:W-:Y:S01]  /*9430*/  LEA.HI R3, R3, R0, RZ, 0x7 ;  /* 0x0000000003037211 */ /* 0x000fe200078f38ff */
[----:B------:R-:W-:Y:S01]  /*9440*/  USHF.L.U32 UR7, UR8, 0xd, URZ ;  /* 0x0000000d08077899 */ /* 0x000fe2000800063f */
[----:B------:R-:W-:Y:S01]  /*9450*/  IMAD.MOV.U32 R0, RZ, RZ, 0x1 ;  /* 0x00000001ff007424 */ /* 0x000fe200078e00ff */
[----:B------:R-:W-:Y:S01]  /*9460*/  USHF.R.U32.HI UR27, URZ, 0x1, UR8 ;  /* 0x000000013f1b7899 */ /* 0x000fe20008011608 */
[----:B------:R-:W-:Y:S01]  /*9470*/  SHF.R.S32.HI R3, RZ, 0x7, R3 ;  /* 0x00000007ff037819 */ /* 0x000fe20000011403 */
[----:B------:R-:W-:Y:S02]  /*9480*/  USHF.L.U32 UR6, UR8, 0x6, URZ ;  /* 0x0000000608067899 */ /* 0x000fe4000800063f */
[----:B------:R-:W-:Y:S02]  /*9490*/  ULOP3.LUT UR8, UR8, 0xfffffffe, URZ, 0xc0, !UPT ;  /* 0xfffffffe08087892 */ /* 0x000fe4000f8ec03f */
[----:B------:R-:W-:Y:S01]  /*94a0*/  UISETP.GT.U32.AND UP0, UPT, UR10, 0xffff, UPT ;  /* 0x0000ffff0a00788c */ /* 0x000fe2000bf04070 */
[----:B------:R-:W-:Y:S01]  /*94b0*/  VIADD R8, R3, 0x1 ;  /* 0x0000000103087836 */ /* 0x000fe20000000000 */
[----:B------:R-:W-:-:S02]  /*94c0*/  ULOP3.LUT UR13, UR7, 0x2000, URZ, 0xc0, !UPT ;  /* 0x00002000070d7892 */ /* 0x000fc4000f8ec03f */
[----:B------:R-:W-:Y:S02]  /*94d0*/  ULOP3.LUT UR7, URZ, UR11, URZ, 0x33, !UPT ;  /* 0x0000000b3f077292 */ /* 0x000fe4000f8e333f */
[----:B------:R-:W-:Y:S02]  /*94e0*/  USHF.L.U32 UR14, UR15, UR8, URZ ;  /* 0x000000080f0e7299 */ /* 0x000fe4000800063f */
[----:B------:R-:W-:Y:S02]  /*94f0*/  ULOP3.LUT UR11, UR8, 0x1, URZ, 0xfc, !UPT ;  /* 0x00000001080b7892 */ /* 0x000fe4000f8efc3f */
[----:B------:R-:W-:Y:S02]  /*9500*/  UIMAD.WIDE.U32 UR8, UR9, UR12, URZ ;  /* 0x0000000c090872a5 */ /* 0x000fe4000f8e003f */
[----:B------:R-:W-:Y:S01]  /*9510*/  USEL UR10, UR10, 0xffff, !UP0 ;  /* 0x0000ffff0a0a7887 */ /* 0x000fe2000c000000 */
[----:B------:R-:W-:Y:S01]  /*9520*/  ULDC UR12, c[0x0][0x14] ;  /* 0x00000500000c7ab9 */ /* 0x000fe20000000800 */
[----:B------:R-:W-:-:S02]  /*9530*/  USHF.L.U32 UR11, UR15, UR11, URZ ;  /* 0x0000000b0f0b7299 */ /* 0x000fc4000800063f */
[----:B------:R-:W-:Y:S02]  /*9540*/  UIMAD.WIDE.U32 UR24, UR8, UR12, URZ ;  /* 0x0000000c081872a5 */ /* 0x000fe4000f8e003f */
[----:B------:R-:W-:Y:S02]  /*9550*/  UIMAD UR15, UR9, UR12, URZ ;  /* 0x0000000c090f72a4 */ /* 0x000fe4000f8e023f */
[----:B------:R-:W-:Y:S02]  /*9560*/  ULOP3.LUT UR10, UR10, 0xffff, URZ, 0xc0, !UPT ;  /* 0x0000ffff0a0a7892 */ /* 0x000fe4000f8ec03f */
[----:B------:R-:W-:Y:S02]  /*9570*/  ULEA UR30, UR27, 0x100, 0xe ;  /* 0x000001001b1e7891 */ /* 0x000fe4000f8e703f */
[----:B------:R-:W-:Y:S02]  /*9580*/  ULOP3.LUT UR6, UR6, 0x40, URZ, 0xc0, !UPT ;  /* 0x0000004006067892 */ /* 0x000fe4000f8ec03f */
[----:B------:R-:W-:-:S02]  /*9590*/  ULOP3.LUT UR13, UR13, 0x18100, URZ, 0xfc, !UPT ;  /* 0x000181000d0d7892 */ /* 0x000fc4000f8efc3f */
[----:B------:R-:W-:Y:S02]  /*95a0*/  ULOP3.LUT UR14, UR14, UR11, URZ, 0xfc, !UPT ;  /* 0x0000000b0e0e7292 */ /* 0x000fe4000f8efc3f */
[----:B------:R-:W-:Y:S02]  /*95b0*/  UIADD3 UR15, UR25, UR15, URZ ;  /* 0x0000000f190f7290 */ /* 0x000fe4000fffe03f */
[----:B------:R-:W-:-:S12]  /*95c0*/  USHF.L.U32 UR20, UR20, UR10, URZ ;  /* 0x0000000a14147299 */ /* 0x000fd8000800063f */
.L_x_311:
[----:B------:R-:W-:-:S03]  /*95d0*/  UMOV UR8, 0xffffffff ;  /* 0xffffffff00087882 */ /* 0x000fc60000000000 */
[----:B------:R-:W-:Y:S05]  /*95e0*/  BRA.DIV UR8, `(.L_x_301) ;  /* 0x0000000e087c7947 */ /* 0x000fea000b800000 */
[----:B------:R-:W-:-:S13]  /*95f0*/  ELECT P6, URZ, PT ;  /* 0x00000000003f782f */ /* 0x000fda00038c0000 */
.L_x_321:
[----:B------:R-:W0:Y:S01]  /*9600*/  LDC R4, c[0x0][0x28c] ;  /* 0x0000a300ff047b82 */ /* 0x000e220000000800 */
[----:B------:R-:W-:Y:S01]  /*9610*/  BSSY B1, `(.L_x_302) ;  /* 0x0000039000017945 */ /* 0x000fe20003800000 */
[----:B0-----:R-:W-:-:S13]  /*9620*/  ISETP.LT.OR P6, PT, R4, 0x1, !P6 ;  /* 0x000000010400780c */ /* 0x001fda00077c1670 */
[----:B------:R-:W-:Y:S05]  /*9630*/  @P6 BRA `(.L_x_303) ;  /* 0x0000000000d86947 */ /* 0x000fea0003800000 */
[----:B------:R-:W-:Y:S01]  /*9640*/  LEA R11, R11, UR27, 0x1 ;  /* 0x0000001b0b0b7c11 */ /* 0x000fe2000f8e08ff */
[----:B------:R-:W-:Y:S01]  /*9650*/  IMAD.MOV.U32 R22, RZ, RZ, RZ ;  /* 0x000000ffff167224 */ /* 0x000fe200078e00ff */
[----:B------:R-:W-:Y:S01]  /*9660*/  LEA R20, R20, UR6, 0x7 ;  /* 0x0000000614147c11 */ /* 0x000fe2000f8e38ff */
[----:B------:R-:W-:Y:S02]  /*9670*/  IMAD.MOV.U32 R4, RZ, RZ, R8 ;  /* 0x000000ffff047224 */ /* 0x000fe400078e0008 */
[----:B------:R-:W-:Y:S02]  /*9680*/  IMAD.MOV.U32 R5, RZ, RZ, R0 ;  /* 0x000000ffff057224 */ /* 0x000fe400078e0000 */
[----:B------:R-:W-:Y:S02]  /*9690*/  IMAD.MOV.U32 R6, RZ, RZ, R12 ;  /* 0x000000ffff067224 */ /* 0x000fe400078e000c */
[----:B------:R-:W-:-:S07]  /*96a0*/  IMAD.SHL.U32 R15, R11, 0x80, RZ ;  /* 0x000000800b0f7824 */ /* 0x000fce00078e00ff */
.L_x_306:
[----:B------:R-:W0:Y:S01]  /*96b0*/  S2R R14, SR_CgaCtaId ;  /* 0x00000000000e7919 */ /* 0x000e220000008800 */
[----:B------:R-:W-:Y:S02]  /*96c0*/  MOV R7, 0x400 ;  /* 0x0000040000077802 */ /* 0x000fe40000000f00 */
[----:B------:R-:W-:-:S13]  /*96d0*/  LOP3.LUT P1, RZ, R18, 0x7f, RZ, 0xc0, !PT ;  /* 0x0000007f12ff7812 */ /* 0x000fda000782c0ff */
[----:B------:R-:W1:Y:S01]  /*96e0*/  @!P1 LDC R11, c[0x0][0x500] ;  /* 0x00014000ff0b9b82 */ /* 0x000e620000000800 */
[----:B0-----:R-:W-:Y:S02]  /*96f0*/  LEA R21, R14, R7, 0x18 ;  /* 0x000000070e157211 */ /* 0x001fe400078ec0ff */
[----:B------:R-:W-:-:S03]  /*9700*/  SHF.L.U32 R7, R5, 0x1f, RZ ;  /* 0x0000001f05077819 */ /* 0x000fc600000006ff */
[----:B------:R-:W-:-:S04]  /*9710*/  IMAD R14, R6, 0x8, R21 ;  /* 0x00000008060e7824 */ /* 0x000fc800078e0215 */
[----:B------:R-:W0:Y:S02]  /*9720*/  SYNCS.PHASECHK.TRANS64.TRYWAIT P0, [R14+URZ+0x18], R7 ;  /* 0x000018070e0075a7 */ /* 0x000e24000800017f */
[----:B01----:R-:W-:Y:S05]  /*9730*/  @!P0 BRA `(.L_x_304) ;  /* 0x0000000c00488947 */ /* 0x003fea0003800000 */
.L_x_322:
[----:B0-----:R-:W-:Y:S01]  /*9740*/  PRMT R7, R9, 0x9910, RZ ;  /* 0x0000991009077816 */ /* 0x001fe200000000ff */
[----:B------:R0:W-:Y:S03]  /*9750*/  @!P1 SYNCS.ARRIVE.TRANS64 RZ, [R14+URZ], R11 ;  /* 0x0000000b0eff99a7 */ /* 0x0001e6000800003f */
[----:B------:R-:W-:-:S13]  /*9760*/  ISETP.NE.AND P0, PT, R7, 0x2, PT ;  /* 0x000000020700780c */ /* 0x000fda0003f05270 */
[----:B0-----:R-:W-:Y:S05]  /*9770*/  @P0 BRA `(.L_x_305) ;  /* 0x0000000000040947 */ /* 0x001fea0003800000 */
[----:B------:R-:W-:Y:S01]  /*9780*/  BPT.TRAP 0x1 ;  /* 0x000000040000795c */ /* 0x000fe20000300000 */
.L_x_305:
[----:B------:R-:W-:Y:S01]  /*9790*/  R2UR UR11, R6 ;  /* 0x00000000060b72ca */ /* 0x000fe200000e0000 */
[----:B------:R-:W-:Y:S01]  /*97a0*/  VIADD R4, R4, 0xffffffff ;  /* 0xffffffff04047836 */ /* 0x000fe20000000000 */
[----:B------:R-:W-:Y:S01]  /*97b0*/  R2UR UR22, R21 ;  /* 0x00000000151672ca */ /* 0x000fe200000e0000 */
[----:B------:R-:W-:Y:S01]  /*97c0*/  UIADD3 UR16, UP0, UR28, 0xf0, URZ ;  /* 0x000000f01c107890 */ /* 0x000fe2000ff1e03f */
[----:B------:R-:W-:Y:S01]  /*97d0*/  R2UR UR23, R15 ;  /* 0x000000000f1772ca */ /* 0x000fe200000e0000 */
[----:B------:R-:W-:Y:S01]  /*97e0*/  UIADD3 UR32, UP1, UR28, 0x1f0, URZ ;  /* 0x000001f01c207890 */ /* 0x000fe2000ff3e03f */
[----:B------:R-:W-:Y:S01]  /*97f0*/  R2UR UR9, R14 ;  /* 0x000000000e0972ca */ /* 0x000fe200000e0000 */
[----:B------:R-:W-:Y:S01]  /*9800*/  UIADD3.X UR17, URZ, UR29, URZ, UP0, !UPT ;  /* 0x0000001d3f117290 */ /* 0x000fe200087fe43f */
[----:B------:R-:W-:Y:S01]  /*9810*/  R2UR UR10, R22 ;  /* 0x00000000160a72ca */ /* 0x000fe200000e0000 */
[----:B------:R-:W-:Y:S01]  /*9820*/  UPRMT UR21, URZ, 0x5410, UR20 ;  /* 0x000054103f157896 */ /* 0x000fe20008000014 */
[----:B------:R-:W-:Y:S01]  /*9830*/  R2UR UR12, R13 ;  /* 0x000000000d0c72ca */ /* 0x000fe200000e0000 */
[----:B------:R-:W-:Y:S01]  /*9840*/  VIADD R6, R6, 0x1 ;  /* 0x0000000106067836 */ /* 0x000fe20000000000 */
[----:B------:R-:W-:Y:S01]  /*9850*/  R2UR UR26, R20 ;  /* 0x00000000141a72ca */ /* 0x000fe200000e0000 */
[----:B------:R-:W-:Y:S01]  /*9860*/  ULEA UR8, UR11, UR30, 0xf ;  /* 0x0000001e0b087291 */ /* 0x000fe2000f8e783f */
[----:B------:R-:W-:Y:S01]  /*9870*/  ISETP.GT.AND P1, PT, R4, 0x1, PT ;  /* 0x000000010400780c */ /* 0x000fe20003f24270 */
[----:B------:R-:W-:Y:S01]  /*9880*/  ULEA UR11, UR11, UR13, 0xe ;  /* 0x0000000d0b0b7291 */ /* 0x000fe2000f8e703f */
[----:B------:R-:W-:Y:S01]  /*9890*/  ISETP.NE.AND P0, PT, R6, 0x3, PT ;  /* 0x000000030600780c */ /* 0x000fe20003f05270 */
[----:B------:R-:W-:Y:S01]  /*98a0*/  UIADD3 UR8, UR22, UR8, URZ ;  /* 0x0000000816087290 */ /* 0x000fe2000fffe03f */
[----:B------:R-:W-:Y:S01]  /*98b0*/  VIADD R22, R22, 0x80 ;  /* 0x0000008016167836 */ /* 0x000fe20000000000 */
[----:B------:R-:W-:Y:S01]  /*98c0*/  UIADD3 UR22, UR22, UR11, URZ ;  /* 0x0000000b16167290 */ /* 0x000fe2000fffe03f */
[----:B------:R-:W-:Y:S01]  /*98d0*/  SEL R14, RZ, 0x1, P0 ;  /* 0x00000001ff0e7807 */ /* 0x000fe20000000000 */
[----:B------:R-:W-:Y:S01]  /*98e0*/  UPRMT UR31, URZ, 0x5410, UR14 ;  /* 0x000054103f1f7896 */ /* 0x000fe2000800000e */
[----:B------:R-:W-:Y:S01]  /*98f0*/  SEL R6, R6, RZ, P0 ;  /* 0x000000ff06067207 */ /* 0x000fe20000000000 */
[----:B------:R-:W-:Y:S01]  /*9900*/  UIADD3.X UR33, URZ, UR29, URZ, UP1, !UPT ;  /* 0x0000001d3f217290 */ /* 0x000fe20008ffe43f */
[----:B------:R-:W-:Y:S01]  /*9910*/  LOP3.LUT R5, R5, R14, RZ, 0x3c, !PT ;  /* 0x0000000e05057212 */ /* 0x000fe200078e3cff */
[----:B------:R-:W-:Y:S01]  /*9920*/  UMOV UR18, 0x0 ;  /* 0x0000000000127882 */ /* 0x000fe20000000000 */
[----:B------:R-:W-:Y:S01]  /*9930*/  UMOV UR19, 0x10000000 ;  /* 0x1000000000137882 */ /* 0x000fe20000000000 */
[----:B------:R-:W-:-:S02]  /*9940*/  UMOV UR11, UR23 ;  /* 0x00000017000b7c82 */ /* 0x000fc40008000000 */
[----:B------:R0:W-:Y:S02]  /*9950*/  UTMALDG.3D.MULTICAST [UR8], [UR16], UR21, desc[UR18] ;  /* 0x00001208100073b4 */ /* 0x0001e40008011815 */
[----:B0-----:R-:W-:Y:S01]  /*9960*/  UMOV UR8, UR22 ;  /* 0x0000001600087c82 */ /* 0x001fe20008000000 */
[----:B------:R-:W-:Y:S02]  /*9970*/  UMOV UR11, UR26 ;  /* 0x0000001a000b7c82 */ /* 0x000fe40008000000 */
[----:B------:R0:W-:Y:S02]  /*9980*/  UTMALDG.3D.MULTICAST [UR8], [UR32], UR31, desc[UR18] ;  /* 0x00001208200073b4 */ /* 0x0001e4000801181f */
[----:B0-----:R-:W-:Y:S05]  /*9990*/  @P1 BRA `(.L_x_306) ;  /* 0xfffffffc00441947 */ /* 0x001fea000383ffff */
.L_x_303:
[----:B------:R-:W-:Y:S05]  /*99a0*/  BSYNC B1 ;  /* 0x0000000000017941 */ /* 0x000fea0003800000 */
.L_x_302:
[----:B------:R-:W-:Y:S01]  /*99b0*/  LOP3.LUT P1, RZ, R10, 0xff, RZ, 0xc0, !PT ;  /* 0x000000ff0aff7812 */ /* 0x000fe2000782c0ff */
[C---:B------:R-:W-:Y:S01]  /*99c0*/  IMAD.IADD R12, R3.reuse, 0x1, R12 ;  /* 0x00000001030c7824 */ /* 0x040fe200078e020c */
[----:B------:R-:W-:Y:S01]  /*99d0*/  ULDC.64 UR8, c[0x0][0x650] ;  /* 0x0001940000087ab9 */ /* 0x000fe20000000a00 */
[C---:B------:R-:W-:Y:S01]  /*99e0*/  ISETP.GE.U32.AND P2, PT, R3.reuse, 0x3, PT ;  /* 0x000000030300780c */ /* 0x040fe20003f46070 */
[----:B------:R-:W-:Y:S01]  /*99f0*/  BSSY B1, `(.L_x_307) ;  /* 0x000006a000017945 */ /* 0x000fe20003800000 */
[----:B------:R-:W-:Y:S01]  /*9a00*/  IMAD.MOV.U32 R11, RZ, RZ, -0x1 ;  /* 0xffffffffff0b7424 */ /* 0x000fe200078e00ff */
[----:B------:R-:W-:Y:S01]  /*9a10*/  ISETP.GT.U32.AND P0, PT, R12, 0x2, PT ;  /* 0x000000020c00780c */ /* 0x000fe20003f04070 */
[----:B------:R-:W-:Y:S01]  /*9a20*/  IMAD.MOV.U32 R20, RZ, RZ, -0x1 ;  /* 0xffffffffff147424 */ /* 0x000fe200078e00ff */
[----:B------:R-:W-:Y:S01]  /*9a30*/  PRMT R10, RZ, 0x7610, R10 ;  /* 0x00007610ff0a7816 */ /* 0x000fe2000000000a */
[----:B------:R-:W-:Y:S01]  /*9a40*/  IMAD.MOV.U32 R13, RZ, RZ, -0x1 ;  /* 0xffffffffff0d7424 */ /* 0x000fe200078e00ff */
[----:B------:R-:W-:-:S03]  /*9a50*/  ISETP.LT.U32.AND P0, PT, R3, 0x3, P0 ;  /* 0x000000030300780c */ /* 0x000fc60000701070 */
[----:B------:R-:W0:Y:S01]  /*9a60*/  @P1 S2R R5, SR_CgaCtaId ;  /* 0x0000000000051919 */ /* 0x000e220000008800 */
[----:B------:R-:W-:-:S04]  /*9a70*/  @P1 MOV R4, 0x400 ;  /* 0x0000040000041802 */ /* 0x000fc80000000f00 */
[----:B0-----:R-:W-:Y:S01]  /*9a80*/  @P1 LEA R6, R5, R4, 0x18 ;  /* 0x0000000405061211 */ /* 0x001fe200078ec0ff */
[----:B------:R-:W-:-:S03]  /*9a90*/  IMAD.WIDE.U32 R4, R12, -0x55555555, RZ ;  /* 0xaaaaaaab0c047825 */ /* 0x000fc600078e00ff */
[----:B------:R0:W-:Y:S01]  /*9aa0*/  @P1 SYNCS.ARRIVE.TRANS64.A1T0 RZ, [R6+URZ+0x48], RZ ;  /* 0x000048ff06ff19a7 */ /* 0x0001e2000810003f */
[----:B------:R-:W-:Y:S02]  /*9ab0*/  IADD3 R16, P1, R16, UR24, RZ ;  /* 0x0000001810107c10 */ /* 0x000fe4000ff3e0ff */
[----:B------:R-:W-:Y:S02]  /*9ac0*/  SHF.R.U32.HI R7, RZ, 0x1, R5 ;  /* 0x00000001ff077819 */ /* 0x000fe40000011605 */
[----:B------:R-:W-:Y:S02]  /*9ad0*/  SEL R5, RZ, 0x1, !P0 ;  /* 0x00000001ff057807 */ /* 0x000fe40004000000 */
[----:B------:R-:W-:Y:S01]  /*9ae0*/  IADD3.X R17, R17, UR15, RZ, P1, !PT ;  /* 0x0000000f11117c10 */ /* 0x000fe20008ffe4ff */
[----:B------:R-:W-:Y:S01]  /*9af0*/  IMAD R12, R7, -0x3, R12 ;  /* 0xfffffffd070c7824 */ /* 0x000fe200078e020c */
[----:B------:R-:W-:Y:S02]  /*9b00*/  ISETP.GE.U32.AND P0, PT, R16, UR8, PT ;  /* 0x0000000810007c0c */ /* 0x000fe4000bf06070 */
[----:B------:R-:W-:-:S02]  /*9b10*/  LOP3.LUT R0, R0, R5, RZ, 0x3c, !PT ;  /* 0x0000000500007212 */ /* 0x000fc400078e3cff */
[----:B------:R-:W-:Y:S02]  /*9b20*/  ISETP.GE.U32.AND.EX P0, PT, R17, UR9, PT, P0 ;  /* 0x0000000911007c0c */ /* 0x000fe4000bf06100 */
[----:B------:R-:W-:Y:S02]  /*9b30*/  @P2 LOP3.LUT R0, R0, 0x1, R7, 0x78, !PT ;  /* 0x0000000100002812 */ /* 0x000fe400078e7807 */
[----:B------:R-:W-:-:S09]  /*9b40*/  PRMT R4, RZ, 0x7610, R4 ;  /* 0x00007610ff047816 */ /* 0x000fd20000000004 */
[----:B0-----:R-:W-:Y:S05]  /*9b50*/  @P0 BRA `(.L_x_308) ;  /* 0x00000004004c0947 */ /* 0x001fea0003800000 */
[----:B------:R-:W0:Y:S01]  /*9b60*/  S2R R14, SR_CTAID.X ;  /* 0x00000000000e7919 */ /* 0x000e220000002500 */
[----:B------:R-:W-:Y:S01]  /*9b70*/  ULDC.64 UR8, c[0x0][0x628] ;  /* 0x00018a0000087ab9 */ /* 0x000fe20000000a00 */
[----:B------:R-:W1:Y:S01]  /*9b80*/  LDC R15, c[0x0][0x144] ;  /* 0x00005100ff0f7b82 */ /* 0x000e620000000800 */
[----:B------:R-:W-:Y:S01]  /*9b90*/  ISETP.NE.U32.AND P0, PT, RZ, UR8, PT ;  /* 0x00000008ff007c0c */ /* 0x000fe2000bf05070 */
[----:B------:R-:W2:Y:S01]  /*9ba0*/  S2R R11, SR_CTAID.Y ;  /* 0x00000000000b7919 */ /* 0x000ea20000002600 */
[----:B------:R-:W-:Y:S01]  /*9bb0*/  ULDC UR10, c[0x0][0x150] ;  /* 0x00005400000a7ab9 */ /* 0x000fe20000000800 */
[----:B------:R-:W-:Y:S01]  /*9bc0*/  ULDC UR11, c[0x0][0x630] ;  /* 0x00018c00000b7ab9 */ /* 0x000fe20000000800 */
[----:B------:R-:W-:Y:S01]  /*9bd0*/  ISETP.NE.AND.EX P0, PT, RZ, UR9, PT, P0 ;  /* 0x00000009ff007c0c */ /* 0x000fe2000bf05300 */
[----:B------:R-:W-:Y:S01]  /*9be0*/  IMAD.MOV.U32 R4, RZ, RZ, R16 ;  /* 0x000000ffff047224 */ /* 0x000fe200078e0010 */
[----:B0-----:R-:W-:-:S05]  /*9bf0*/  I2FP.F32.U32 R5, R14 ;  /* 0x0000000e00057245 */ /* 0x001fca0000201000 */
[----:B------:R-:W-:Y:S01]  /*9c00*/  FMUL R20, R5, UR10 ;  /* 0x0000000a05147c20 */ /* 0x000fe20008400000 */
[----:B------:R-:W-:-:S05]  /*9c10*/  IMAD.MOV.U32 R5, RZ, RZ, R17 ;  /* 0x000000ffff057224 */ /* 0x000fca00078e0011 */
[----:B--2---:R-:W-:Y:S05]  /*9c20*/  @!P0 BRA `(.L_x_309) ;  /* 0x0000000000288947 */ /* 0x004fea0003800000 */
[----:B------:R-:W-:Y:S02]  /*9c30*/  ULDC UR10, c[0x0][0x634] ;  /* 0x00018d00000a7ab9 */ /* 0x000fe40000000800 */
[----:B------:R-:W-:-:S05]  /*9c40*/  IADD3 R5, P0, R16, UR10, RZ ;  /* 0x0000000a10057c10 */ /* 0x000fca000ff1e0ff */
[----:B------:R-:W-:-:S04]  /*9c50*/  IMAD.X R13, RZ, RZ, R17, P0 ;  /* 0x000000ffff0d7224 */ /* 0x000fc800000e0611 */
[----:B------:R-:W-:-:S04]  /*9c60*/  IMAD.WIDE.U32 R6, R13, UR8, RZ ;  /* 0x000000080d067c25 */ /* 0x000fc8000f8e00ff */
[----:B------:R-:W-:-:S04]  /*9c70*/  IMAD.WIDE.U32 R6, P0, R5, UR9, R6 ;  /* 0x0000000905067c25 */ /* 0x000fc8000f800006 */
[----:B------:R-:W-:-:S04]  /*9c80*/  IMAD.WIDE.U32 R4, R5, UR8, RZ ;  /* 0x0000000805047c25 */ /* 0x000fc8000f8e00ff */
[----:B------:R-:W-:Y:S01]  /*9c90*/  IMAD.MOV.U32 R4, RZ, RZ, R7 ;  /* 0x000000ffff047224 */ /* 0x000fe200078e0007 */
[----:B------:R-:W-:Y:S01]  /*9ca0*/  IADD3 RZ, P1, R5, R6, RZ ;  /* 0x0000000605ff7210 */ /* 0x000fe20007f3e0ff */
[----:B------:R-:W-:-:S04]  /*9cb0*/  IMAD.X R5, RZ, RZ, RZ, P0 ;  /* 0x000000ffff057224 */ /* 0x000fc800000e06ff */
[----:B------:R-:W-:-:S08]  /*9cc0*/  IMAD.WIDE.U32.X R4, R13, UR9, R4, P1 ;  /* 0x000000090d047c25 */ /* 0x000fd000088e0404 */
.L_x_309:
[--C-:B------:R-:W-:Y:S01]  /*9cd0*/  SHF.R.U64 R13, R4, UR11, R5.reuse ;  /* 0x0000000b040d7c19 */ /* 0x100fe20008001205 */
[----:B------:R-:W0:Y:S01]  /*9ce0*/  F2I.U32.TRUNC.NTZ R20, R20 ;  /* 0x0000001400147305 */ /* 0x000e22000020f000 */
[----:B------:R-:W-:Y:S01]  /*9cf0*/  SHF.R.U32.HI R4, RZ, UR11, R5 ;  /* 0x0000000bff047c19 */ /* 0x000fe20008011605 */
[----:B------:R-:W-:Y:S01]  /*9d00*/  ULDC.64 UR8, c[0x0][0x620] ;  /* 0x0001880000087ab9 */ /* 0x000fe20000000a00 */
[----:B------:R-:W-:Y:S01]  /*9d10*/  IADD3 R7, P0, RZ, -R13, RZ ;  /* 0x8000000dff077210 */ /* 0x000fe20007f1e0ff */
[----:B------:R-:W-:Y:S01]  /*9d20*/  ULDC.64 UR10, c[0x0][0x640] ;  /* 0x00019000000a7ab9 */ /* 0x000fe20000000a00 */
[----:B------:R-:W2:Y:S03]  /*9d30*/  LDC R22, c[0x0][0x148] ;  /* 0x00005200ff167b82 */ /* 0x000ea60000000800 */
[----:B------:R-:W-:Y:S01]  /*9d40*/  IMAD.X R4, RZ, RZ, ~R4, P0 ;  /* 0x000000ffff047224 */ /* 0x000fe200000e0e04 */
[----:B------:R-:W-:-:S03]  /*9d50*/  ISETP.NE.U32.AND P0, PT, RZ, UR10, PT ;  /* 0x0000000aff007c0c */ /* 0x000fc6000bf05070 */
[----:B------:R-:W-:Y:S01]  /*9d60*/  IMAD R6, R4, UR8, RZ ;  /* 0x0000000804067c24 */ /* 0x000fe2000f8e02ff */
[----:B------:R-:W-:Y:S01]  /*9d70*/  ISETP.NE.AND.EX P0, PT, RZ, UR11, PT, P0 ;  /* 0x0000000bff007c0c */ /* 0x000fe2000bf05300 */
[----:B------:R-:W-:Y:S01]  /*9d80*/  IMAD.WIDE.U32 R4, R7, UR8, R16 ;  /* 0x0000000807047c25 */ /* 0x000fe2000f8e0010 */
[----:B------:R-:W-:-:S03]  /*9d90*/  ULDC UR8, c[0x0][0x618] ;  /* 0x0001860000087ab9 */ /* 0x000fc60000000800 */
[----:B------:R-:W-:Y:S01]  /*9da0*/  IMAD R7, R7, UR9, R6 ;  /* 0x0000000907077c24 */ /* 0x000fe2000f8e0206 */
[----:B------:R-:W-:Y:S01]  /*9db0*/  ULDC UR9, c[0x0][0x154] ;  /* 0x0000550000097ab9 */ /* 0x000fe20000000800 */
[----:B0-----:R-:W-:Y:S02]  /*9dc0*/  IMAD.MOV R6, RZ, RZ, -R20 ;  /* 0x000000ffff067224 */ /* 0x001fe400078e0a14 */
[----:B------:R-:W-:Y:S02]  /*9dd0*/  IMAD.IADD R5, R5, 0x1, R7 ;  /* 0x0000000105057824 */ /* 0x000fe400078e0207 */
[----:B-1----:R-:W-:Y:S01]  /*9de0*/  IMAD R14, R15, R6, R14 ;  /* 0x000000060f0e7224 */ /* 0x002fe200078e020e */
[----:B------:R-:W-:Y:S02]  /*9df0*/  I2FP.F32.U32 R6, R11 ;  /* 0x0000000b00067245 */ /* 0x000fe40000201000 */
[--C-:B------:R-:W-:Y:S02]  /*9e00*/  SHF.R.U64 R15, R4, UR8, R5.reuse ;  /* 0x00000008040f7c19 */ /* 0x100fe40008001205 */
[----:B------:R-:W-:Y:S01]  /*9e10*/  SHF.R.U32.HI R4, RZ, UR8, R5 ;  /* 0x00000008ff047c19 */ /* 0x000fe20008011605 */
[----:B------:R-:W-:Y:S01]  /*9e20*/  FMUL R6, R6, UR9 ;  /* 0x0000000906067c20 */ /* 0x000fe20008400000 */
[----:B------:R-:W-:-:S02]  /*9e30*/  ULDC UR8, c[0x0][0x608] ;  /* 0x0001820000087ab9 */ /* 0x000fc40000000800 */
[--C-:B------:R-:W-:Y:S01]  /*9e40*/  SHF.R.U64 R21, R15, UR8, R4.reuse ;  /* 0x000000080f157c19 */ /* 0x100fe20008001204 */
[----:B------:R0:W1:Y:S01]  /*9e50*/  F2I.U32.TRUNC.NTZ R24, R6 ;  /* 0x0000000600187305 */ /* 0x000062000020f000 */
[----:B------:R-:W-:Y:S01]  /*9e60*/  SHF.R.U32.HI R4, RZ, UR8, R4 ;  /* 0x00000008ff047c19 */ /* 0x000fe20008011604 */
[----:B------:R-:W-:-:S03]  /*9e70*/  ULDC UR8, c[0x0][0x658] ;  /* 0x0001960000087ab9 */ /* 0x000fc60000000800 */
[--C-:B------:R-:W-:Y:S02]  /*9e80*/  SHF.R.U64 R20, R21, UR8, R4.reuse ;  /* 0x0000000815147c19 */ /* 0x100fe40008001204 */
[----:B------:R-:W-:-:S03]  /*9e90*/  SHF.R.U32.HI R23, RZ, UR8, R4 ;  /* 0x00000008ff177c19 */ /* 0x000fc60008011604 */
[----:B------:R-:W-:Y:S02]  /*9ea0*/  IMAD.MOV.U32 R4, RZ, RZ, R20 ;  /* 0x000000ffff047224 */ /* 0x000fe400078e0014 */
[----:B------:R-:W-:Y:S01]  /*9eb0*/  IMAD.MOV.U32 R5, RZ, RZ, R23 ;  /* 0x000000ffff057224 */ /* 0x000fe200078e0017 */
[----:B0-----:R-:W-:Y:S06]  /*9ec0*/  @!P0 BRA `(.L_x_310) ;  /* 0x0000000000288947 */ /* 0x001fec0003800000 */
        /* <DEDUP_REMOVED lines=10> */
.L_x_310:
[----:B------:R-:W-:Y:S01]  /*9f70*/  ISETP.NE.AND P0, PT, R2, 0x1, PT ;  /* 0x000000010200780c */ /* 0x000fe20003f05270 */
[----:B------:R-:W-:Y:S01]  /*9f80*/  ULDC UR8, c[0x0][0x648] ;  /* 0x0001920000087ab9 */ /* 0x000fe20000000800 */
[----:B-1----:R-:W-:Y:S01]  /*9f90*/  IMAD.MOV R24, RZ, RZ, -R24 ;  /* 0x000000ffff187224 */ /* 0x002fe200078e0a18 */
[----:B------:R-:W-:Y:S01]  /*9fa0*/  SHF.R.U64 R4, R4, UR8, R5 ;  /* 0x0000000804047c19 */ /* 0x000fe20008001205 */
[----:B------:R-:W-:Y:S01]  /*9fb0*/  ULDC UR8, c[0x0][0x638] ;  /* 0x00018e0000087ab9 */ /* 0x000fe20000000800 */
[----:B------:R-:W-:Y:S01]  /*9fc0*/  LOP3.LUT R21, R21, UR7, RZ, 0xc0, !PT ;  /* 0x0000000715157c12 */ /* 0x000fe2000f8ec0ff */
[----:B------:R-:W-:Y:S02]  /*9fd0*/  ULDC UR9, c[0x0][0x610] ;  /* 0x0001840000097ab9 */ /* 0x000fe40000000800 */
[----:B------:R-:W-:Y:S02]  /*9fe0*/  IMAD.MOV R5, RZ, RZ, -R4 ;  /* 0x000000ffff057224 */ /* 0x000fe400078e0a04 */
[----:B------:R-:W-:-:S02]  /*9ff0*/  IMAD R21, R4, UR5, R21 ;  /* 0x0000000504157c24 */ /* 0x000fc4000f8e0215 */
[----:B------:R-:W-:Y:S01]  /*a000*/  IMAD R20, R5, UR8, R20 ;  /* 0x0000000805147c24 */ /* 0x000fe2000f8e0214 */
[----:B------:R-:W-:Y:S01]  /*a010*/  ULDC UR8, c[0x0][0x600] ;  /* 0x0001800000087ab9 */ /* 0x000fe20000000800 */
[----:B--2---:R-:W-:Y:S01]  /*a020*/  @P0 IMAD R14, R22, R24, R11 ;  /* 0x00000018160e0224 */ /* 0x004fe200078e020b */
[----:B------:R-:W-:Y:S01]  /*a030*/  LOP3.LUT R11, R15, UR4, RZ, 0xc0, !PT ;  /* 0x000000040f0b7c12 */ /* 0x000fe2000f8ec0ff */
[----:B------:R-:W-:Y:S02]  /*a040*/  IMAD.MOV.U32 R4, RZ, RZ, 0x1 ;  /* 0x00000001ff047424 */ /* 0x000fe400078e00ff */
[----:B------:R-:W-:Y:S02]  /*a050*/  IMAD R14, R21, UR9, R14 ;  /* 0x00000009150e7c24 */ /* 0x000fe4000f8e020e */
[----:B------:R-:W-:-:S05]  /*a060*/  IMAD R11, R20, UR8, R11 ;  /* 0x00000008140b7c24 */ /* 0x000fca000f8e020b */
[----:B------:R-:W-:Y:S02]  /*a070*/  SEL R20, R11, R14, !P0 ;  /* 0x0000000e0b147207 */ /* 0x000fe40004000000 */
[----:B------:R-:W-:-:S07]  /*a080*/  SEL R11, R14, R11, !P0 ;  /* 0x0000000b0e0b7207 */ /* 0x000fce0004000000 */
.L_x_308:
[----:B------:R-:W-:Y:S05]  /*a090*/  BSYNC B1 ;  /* 0x0000000000017941 */ /* 0x000fea0003800000 */
.L_x_307:
[----:B------:R-:W-:-:S13]  /*a0a0*/  LOP3.LUT P0, RZ, R4, 0xff, RZ, 0xc0, !PT ;  /* 0x000000ff04ff7812 */ /* 0x000fda000780c0ff */
[----:B------:R-:W-:Y:S05]  /*a0b0*/  @P0 BRA `(.L_x_311) ;  /* 0xfffffff400440947 */ /* 0x000fea000383ffff */
[----:B------:R-:W-:Y:S05]  /*a0c0*/  BSYNC B0 ;  /* 0x0000000000007941 */ /* 0x000fea0003800000 */
.L_x_300:
[----:B------:R-:W-:-:S03]  /*a0d0*/  UMOV UR8, 0xffffffff ;  /* 0xffffffff00087882 */ /* 0x000fc60000000000 */
[----:B------:R-:W-:Y:S05]  /*a0e0*/  BRA.DIV UR8, `(.L_x_312) ;  /* 0x0000000208f07947 */ /* 0x000fea000b800000 */
[----:B------:R-:W-:-:S13]  /*a0f0*/  ELECT P6, URZ, PT ;  /* 0x00000000003f782f */ /* 0x000fda00038c0000 */
.L_x_325:
[----:B------:R-:W-:Y:S04]  /*a100*/  BSSY B0, `(.L_x_313) ;  /* 0x0000022000007945 */ /* 0x000fe80003800000 */
[----:B------:R-:W-:Y:S05]  /*a110*/  @!P6 BRA `(.L_x_314) ;  /* 0x000000000080e947 */ /* 0x000fea0003800000 */
[----:B------:R-:W-:-:S04]  /*a120*/  LOP3.LUT R19, R19, 0x2, RZ, 0xfc, !PT ;  /* 0x0000000213137812 */ /* 0x000fc800078efcff */
[----:B------:R-:W-:-:S13]  /*a130*/  ISETP.NE.AND P0, PT, R19, 0x3, PT ;  /* 0x000000031300780c */ /* 0x000fda0003f05270 */
[----:B------:R-:W-:Y:S05]  /*a140*/  @!P0 BRA `(.L_x_315) ;  /* 0x0000000000048947 */ /* 0x000fea0003800000 */
[----:B------:R-:W-:Y:S01]  /*a150*/  BPT.TRAP 0x1 ;  /* 0x000000040000795c */ /* 0x000fe20000300000 */
.L_x_315:
[----:B------:R-:W0:Y:S01]  /*a160*/  S2R R3, SR_CgaCtaId ;  /* 0x0000000000037919 */ /* 0x000e220000008800 */
[----:B------:R-:W-:-:S04]  /*a170*/  MOV R2, 0x400 ;  /* 0x0000040000027802 */ /* 0x000fc80000000f00 */
[----:B0-----:R-:W-:Y:S02]  /*a180*/  LEA R3, R3, R2, 0x18 ;  /* 0x0000000203037211 */ /* 0x001fe400078ec0ff */
[----:B------:R-:W-:-:S03]  /*a190*/  SHF.L.U32 R2, R0, 0x1f, RZ ;  /* 0x0000001f00027819 */ /* 0x000fc600000006ff */
[----:B------:R-:W-:-:S04]  /*a1a0*/  VIADD R3, R3, 0x18 ;  /* 0x0000001803037836 */ /* 0x000fc80000000000 */
[C---:B------:R-:W-:Y:S02]  /*a1b0*/  IMAD R7, R12.reuse, 0x8, R3 ;  /* 0x000000080c077824 */ /* 0x040fe400078e0203 */
[----:B------:R-:W-:Y:S02]  /*a1c0*/  VIADD R12, R12, 0x1 ;  /* 0x000000010c0c7836 */ /* 0x000fe40000000000 */
[----:B------:R-:W0:Y:S03]  /*a1d0*/  SYNCS.PHASECHK.TRANS64.TRYWAIT P0, [R7+URZ], R2 ;  /* 0x00000002070075a7 */ /* 0x000e26000800017f */
[----:B------:R-:W-:-:S04]  /*a1e0*/  ISETP.NE.AND P1, PT, R12, 0x3, PT ;  /* 0x000000030c00780c */ /* 0x000fc80003f25270 */
[----:B------:R-:W-:Y:S02]  /*a1f0*/  SEL R5, RZ, 0x1, P1 ;  /* 0x00000001ff057807 */ /* 0x000fe40000800000 */
[----:B------:R-:W-:Y:S02]  /*a200*/  SEL R12, R12, RZ, P1 ;  /* 0x000000ff0c0c7207 */ /* 0x000fe40000800000 */
[----:B------:R-:W-:-:S03]  /*a210*/  LOP3.LUT R5, R0, R5, RZ, 0x3c, !PT ;  /* 0x0000000500057212 */ /* 0x000fc600078e3cff */
[----:B------:R-:W-:Y:S01]  /*a220*/  IMAD R9, R12, 0x8, R3 ;  /* 0x000000080c097824 */ /* 0x000fe200078e0203 */
[----:B------:R-:W-:Y:S01]  /*a230*/  SHF.L.U32 R4, R5, 0x1f, RZ ;  /* 0x0000001f05047819 */ /* 0x000fe200000006ff */
[----:B0-----:R-:W-:Y:S06]  /*a240*/  @!P0 BRA `(.L_x_316) ;  /* 0x0000000000b88947 */ /* 0x001fec0003800000 */
.L_x_326:
[----:B------:R-:W1:Y:S01]  /*a250*/  SYNCS.PHASECHK.TRANS64.TRYWAIT P0, [R9+URZ], R4 ;  /* 0x00000004090075a7 */ /* 0x000e62000800017f */
[----:B------:R-:W-:-:S05]  /*a260*/  VIADD R0, R12, 0x1 ;  /* 0x000000010c007836 */ /* 0x000fca0000000000 */
[----:B------:R-:W-:-:S04]  /*a270*/  ISETP.NE.AND P1, PT, R0, 0x3, PT ;  /* 0x000000030000780c */ /* 0x000fc80003f25270 */
[----:B0-----:R-:W-:Y:S02]  /*a280*/  SEL R2, RZ, 0x1, P1 ;  /* 0x00000001ff027807 */ /* 0x001fe40000800000 */
[----:B------:R-:W-:Y:S02]  /*a290*/  SEL R0, R0, RZ, P1 ;  /* 0x000000ff00007207 */ /* 0x000fe40000800000 */
[----:B------:R-:W-:Y:S01]  /*a2a0*/  LOP3.LUT R2, R5, R2, RZ, 0x3c, !PT ;  /* 0x0000000205027212 */ /* 0x000fe200078e3cff */
[----:B-1----:R-:W-:Y:S06]  /*a2b0*/  @!P0 BRA `(.L_x_317) ;  /* 0x0000000000b08947 */ /* 0x002fec0003800000 */
.L_x_327:
[----:B------:R-:W-:Y:S01]  /*a2c0*/  IMAD R3, R0, 0x8, R3 ;  /* 0x0000000800037824 */ /* 0x000fe200078e0203 */
[----:B------:R-:W-:-:S07]  /*a2d0*/  SHF.L.U32 R0, R2, 0x1f, RZ ;  /* 0x0000001f02007819 */ /* 0x000fce00000006ff */
.L_x_318:
[----:B-1----:R1:W2:Y:S02]  /*a2e0*/  SYNCS.PHASECHK.TRANS64.TRYWAIT P0, [R3+URZ], R0 ;  /* 0x00000000030075a7 */ /* 0x0022a4000800017f */
[----:B--2---:R-:W-:Y:S05]  /*a2f0*/  @!P0 NANOSLEEP.SYNCS 0x989680 ;  /* 0x009896800000895d */ /* 0x004fea0003900000 */
[----:B------:R-:W2:Y:S02]  /*a300*/  @!P0 SYNCS.PHASECHK.TRANS64 P0, [R3+URZ], R0 ;  /* 0x00000000030085a7 */ /* 0x000ea4000800007f */
[----:B--2---:R-:W-:Y:S05]  /*a310*/  @!P0 BRA `(.L_x_318) ;  /* 0xfffffffc00f08947 */ /* 0x004fea000383ffff */
.L_x_314:
[----:B------:R-:W-:Y:S05]  /*a320*/  BSYNC B0 ;  /* 0x0000000000007941 */ /* 0x000fea0003800000 */
.L_x_313:
[----:B------:R-:W-:Y:S05]  /*a330*/  EXIT ;  /* 0x000000000000794d */ /* 0x000fea0003800000 */
.L_x_21:
[----:B----4-:R4:W0:Y:S02]  /*a340*/  SYNCS.PHASECHK.TRANS64.TRYWAIT P1, [R3+URZ], R0 ;  /* 0x00000000030075a7 */ /* 0x010824000802017f */
[----:B0-----:R-:W-:Y:S05]  /*a350*/  @!P1 NANOSLEEP.SYNCS 0x989680 ;  /* 0x009896800000995d */ /* 0x001fea0003900000 */
[----:B------:R-:W0:Y:S02]  /*a360*/  @!P1 SYNCS.PHASECHK.TRANS64 P1, [R3+URZ], R0 ;  /* 0x00000000030095a7 */ /* 0x000e24000802007f */
[----:B0-----:R-:W-:Y:S05]  /*a370*/  @!P1 BRA `(.L_x_21) ;  /* 0xfffffffc00f09947 */ /* 0x001fea000383ffff */
[----:B------:R-:W-:Y:S05]  /*a380*/  BRA `(.L_x_20) ;  /* 0xffffff7000607947 */ /* 0x000fea000383ffff */
.L_x_26:
[----:B-1----:R1:W3:Y:S02]  /*a390*/  SYNCS.PHASECHK.TRANS64.TRYWAIT P1, [R5+URZ], R4 ;  /* 0x00000004050075a7 */ /* 0x0022e4000802017f */
[----:B---3--:R-:W-:Y:S05]  /*a3a0*/  @!P1 NANOSLEEP.SYNCS 0x989680 ;  /* 0x009896800000995d */ /* 0x008fea0003900000 */
[----:B------:R-:W3:Y:S02]  /*a3b0*/  @!P1 SYNCS.PHASECHK.TRANS64 P1, [R5+URZ], R4 ;  /* 0x00000004050095a7 */ /* 0x000ee4000802007f */
[----:B---3--:R-:W-:Y:S05]  /*a3c0*/  @!P1 BRA `(.L_x_26) ;  /* 0xfffffffc00f09947 */ /* 0x008fea000383ffff */
[----:B------:R-:W-:Y:S05]  /*a3d0*/  BRA `(.L_x_25) ;  /* 0xffffff74009c7947 */ /* 0x000fea000383ffff */
.L_x_301:
[----:B------:R-:W-:Y:S01]  /*a3e0*/  BSSY B1, `(.L_x_319) ;  /* 0x0000006000017945 */ /* 0x000fe20003800000 */
[----:B------:R-:W-:-:S07]  /*a3f0*/  IMAD.MOV.U32 R15, RZ, RZ, -0x1 ;  /* 0xffffffffff0f7424 */ /* 0x000fce00078e00ff */
[----:B------:R-:W-:Y:S05]  /*a400*/  WARPSYNC.COLLECTIVE R15, `(.L_x_320) ;  /* 0x000000000f0c7348 */ /* 0x000fea0003c00000 */
[----:B------:R-:W-:Y:S02]  /*a410*/  ELECT P6, UR62, PT ;  /* 0x00000000003e782f */ /* 0x000fe400038c0000 */
[----:B------:R-:W-:Y:S01]  /*a420*/  MOV R14, UR62 ;  /* 0x0000003e000e7c02 */ /* 0x000fe20008000f00 */
[----:B------:R-:W-:Y:S10]  /*a430*/  ENDCOLLECTIVE ;  /* 0x000000000000791b */ /* 0x000ff40003800000 */
.L_x_320:
[----:B------:R-:W-:Y:S05]  /*a440*/  BSYNC B1 ;  /* 0x0000000000017941 */ /* 0x000fea0003800000 */
.L_x_319:
[----:B------:R-:W-:Y:S05]  /*a450*/  BRA `(.L_x_321) ;  /* 0xfffffff000687947 */ /* 0x000fea000383ffff */
.L_x_304:
[----:B0-----:R0:W1:Y:S02]  /*a460*/  SYNCS.PHASECHK.TRANS64.TRYWAIT P0, [R14+URZ+0x18], R7 ;  /* 0x000018070e0075a7 */ /* 0x001064000800017f */
[----:B-1----:R-:W-:Y:S05]  /*a470*/  @!P0 NANOSLEEP.SYNCS 0x989680 ;  /* 0x009896800000895d */ /* 0x002fea0003900000 */
[----:B------:R-:W1:Y:S02]  /*a480*/  @!P0 SYNCS.PHASECHK.TRANS64 P0, [R14+URZ+0x18], R7 ;  /* 0x000018070e0085a7 */ /* 0x000e64000800007f */
[----:B-1----:R-:W-:Y:S05]  /*a490*/  @!P0 BRA `(.L_x_304) ;  /* 0xfffffffc00f08947 */ /* 0x002fea000383ffff */
[----:B------:R-:W-:Y:S05]  /*a4a0*/  BRA `(.L_x_322) ;  /* 0xfffffff000a47947 */ /* 0x000fea000383ffff */
.L_x_312:
[----:B------:R-:W-:Y:S01]  /*a4b0*/  BSSY B0, `(.L_x_323) ;  /* 0x0000006000007945 */ /* 0x000fe20003800000 */
[----:B------:R-:W-:-:S07]  /*a4c0*/  IMAD.MOV.U32 R15, RZ, RZ, -0x1 ;  /* 0xffffffffff0f7424 */ /* 0x000fce00078e00ff */
[----:B------:R-:W-:Y:S05]  /*a4d0*/  WARPSYNC.COLLECTIVE R15, `(.L_x_324) ;  /* 0x000000000f0c7348 */ /* 0x000fea0003c00000 */
[----:B------:R-:W-:Y:S02]  /*a4e0*/  ELECT P6, UR62, PT ;  /* 0x00000000003e782f */ /* 0x000fe400038c0000 */
[----:B------:R-:W-:Y:S01]  /*a4f0*/  MOV R14, UR62 ;  /* 0x0000003e000e7c02 */ /* 0x000fe20008000f00 */
[----:B------:R-:W-:Y:S10]  /*a500*/  ENDCOLLECTIVE ;  /* 0x000000000000791b */ /* 0x000ff40003800000 */
.L_x_324:
[----:B------:R-:W-:Y:S05]  /*a510*/  BSYNC B0 ;  /* 0x0000000000007941 */ /* 0x000fea0003800000 */
.L_x_323:
[----:B------:R-:W-:Y:S05]  /*a520*/  BRA `(.L_x_325) ;  /* 0xfffffff800f47947 */ /* 0x000fea000383ffff */
.L_x_316:
[----:B0-----:R0:W1:Y:S02]  /*a530*/  SYNCS.PHASECHK.TRANS64.TRYWAIT P0, [R7+URZ], R2 ;  /* 0x00000002070075a7 */ /* 0x001064000800017f */
[----:B-1----:R-:W-:Y:S05]  /*a540*/  @!P0 NANOSLEEP.SYNCS 0x989680 ;  /* 0x009896800000895d */ /* 0x002fea0003900000 */
[----:B------:R-:W1:Y:S02]  /*a550*/  @!P0 SYNCS.PHASECHK.TRANS64 P0, [R7+URZ], R2 ;  /* 0x00000002070085a7 */ /* 0x000e64000800007f */
[----:B-1----:R-:W-:Y:S05]  /*a560*/  @!P0 BRA `(.L_x_316) ;  /* 0xfffffffc00f08947 */ /* 0x002fea000383ffff */
[----:B------:R-:W-:Y:S05]  /*a570*/  BRA `(.L_x_326) ;  /* 0xfffffffc00347947 */ /* 0x000fea000383ffff */
.L_x_317:
[----:B0-----:R0:W1:Y:S02]  /*a580*/  SYNCS.PHASECHK.TRANS64.TRYWAIT P0, [R9+URZ], R4 ;  /* 0x00000004090075a7 */ /* 0x001064000800017f */
[----:B-1----:R-:W-:Y:S05]  /*a590*/  @!P0 NANOSLEEP.SYNCS 0x989680 ;  /* 0x009896800000895d */ /* 0x002fea0003900000 */
[----:B------:R-:W1:Y:S02]  /*a5a0*/  @!P0 SYNCS.PHASECHK.TRANS64 P0, [R9+URZ], R4 ;  /* 0x00000004090085a7 */ /* 0x000e64000800007f */
[----:B-1----:R-:W-:Y:S05]  /*a5b0*/  @!P0 BRA `(.L_x_317) ;  /* 0xfffffffc00f08947 */ /* 0x002fea000383ffff */
[----:B------:R-:W-:Y:S05]  /*a5c0*/  BRA `(.L_x_327) ;  /* 0xfffffffc003c7947 */ /* 0x000fea000383ffff */
.L_x_328:
[----:B------:R-:W-:-:S00]  /*a5d0*/  BRA `(.L_x_328) ;  /* 0xfffffffc00fc7947 */ /* 0x000fc0000383ffff */
[----:B------:R-:W-:-:S00]  /*a5e0*/  NOP ;  /* 0x0000000000007918 */ /* 0x000fc00000000000 */
        /* <DEDUP_REMOVED lines=9> */
.L_x_329:


//--------------------- .nv.global.init           --------------------------
	.section	.nv.global.init,"aw",@progbits
.nv.global.init:
	.type		$str$22,@object
	.size		$str$22,($str$23 - $str$22)
$str$22:
        /*0000*/ 	.byte	0x6b, 0x5f, 0x74, 0x69, 0x6c, 0x65, 0x5f, 0x63, 0x6f, 0x75, 0x6e, 0x74, 0x20, 0x3e, 0x3d, 0x20
        /*0010*/ 	.byte	0x31, 0x00
	.type		$str$23,@object
	.size		$str$23,(__unnamed_1 - $str$23)
$str$23:
        /*0012*/ 	.byte	0x2f, 0x74, 0x6d, 0x70, 0x2f, 0x63, 0x75, 0x74, 0x6c, 0x61, 0x73, 0x73, 0x5f, 0x73, 0x77, 0x65
        /*0022*/ 	.byte	0x65, 0x70, 0x5f, 0x73, 0x72, 0x63, 0x2f, 0x69, 0x6e, 0x63, 0x6c, 0x75, 0x64, 0x65, 0x2f, 0x63
        /*0032*/ 	.byte	0x75, 0x74, 0x6c, 0x61, 0x73, 0x73, 0x2f, 0x67, 0x65, 0x6d, 0x6d, 0x2f, 0x63, 0x6f, 0x6c, 0x6c
        /*0042*/ 	.byte	0x65, 0x63, 0x74, 0x69, 0x76, 0x65, 0x2f, 0x73, 0x6d, 0x39, 0x30, 0x5f, 0x6d, 0x6d, 0x61, 0x5f
        /*0052*/ 	.byte	0x74, 0x6d, 0x61, 0x5f, 0x67, 0x6d, 0x6d, 0x61, 0x5f, 0x73, 0x73, 0x5f, 0x77, 0x61, 0x72, 0x70
        /*0062*/ 	.byte	0x73, 0x70, 0x65, 0x63, 0x69, 0x61, 0x6c, 0x69, 0x7a, 0x65, 0x64, 0x2e, 0x68, 0x70, 0x70, 0x00
	.type		__unnamed_1,@object
	.size		__unnamed_1,(.L_0 - __unnamed_1)
__unnamed_1:
        /*0072*/ 	.byte	0x76, 0x6f, 0x69, 0x64, 0x20, 0x63, 0x75, 0x74, 0x6c, 0x61, 0x73, 0x73, 0x3a, 0x3a, 0x67, 0x65
        /* <DEDUP_REMOVED lines=173> */
        /*0b52*/ 	.byte	0x69, 0x64, 0x65, 0x6e, 0x74, 0x69, 0x74, 0x79, 0x5d, 0x00
.L_0:


//--------------------- .nv.shared._ZN7cutlass13device_kernelINS_4gemm6kernel13GemmUniversalIN4cute5tupleIJiiiiEEENS1_10collective13CollectiveMmaINS1_34MainloopSm90TmaGmmaWarpSpecializedILi3ENS5_IJNS4_1CILi2EEESB_NSA_ILi1EEEEEENS1_35KernelTmaWarpSpecializedCooperativeEEENS5_IJNSA_ILi256EEENSA_ILi128EEESH_EEEaNS5_IJlSC_lEEEaSJ_NS4_8TiledMMAINS4_8MMA_AtomIJNS4_4SM904GMMA27MMA_64x128x32_S32S8S8_SS_TNEEEENS4_6LayoutINS5_IJSB_SC_SC_EEENS5_IJSC_NSA_ILi0EEESS_EEEEENS5_IJNS4_10UnderscoreESV_SV_EEEEENS4_23SM90_TMA_LOAD_MULTICASTENS4_14ComposedLayoutINS4_7SwizzleILi3ELi4ELi3EEENS4_18smem_ptr_flag_bitsILi8EEENSQ_INS5_IJNSA_ILi8EEESH_EEENS5_IJSH_SC_EEEEEEEvNS4_8identityESY_S18_vS19_EENS_8epilogue10collective6detail29Sm90TmaWarpSpecializedAdapterINS1C_15DefaultEpilogueIaSJ_SJ_NS1B_6thread17LinearCombinationIaLi1EiiLNS1G_9ScaleType4KindE0ELNS_15FloatRoundStyleE2EaEENS1_15EpilogueDefaultEEEEEvvEEEEvNT_6ParamsE --------------------------
	.section	.nv.shared._ZN7cutlass13device_kernelINS_4gemm6kernel13GemmUniversalIN4cute5tupleIJiiiiEEENS1_10collective13CollectiveMmaINS1_34MainloopSm90TmaGmmaWarpSpecializedILi3ENS5_IJNS4_1CILi2EEESB_NSA_ILi1EEEEEENS1_35KernelTmaWarpSpecializedCooperativeEEENS5_IJNSA_ILi256EEENSA_ILi128EEESH_EEEaNS5_IJlSC_lEEEaSJ_NS4_8TiledMMAINS4_8MMA_AtomIJNS4_4SM904GMMA27MMA_64x128x32_S32S8S8_SS_TNEEEENS4_6LayoutINS5_IJSB_SC_SC_EEENS5_IJSC_NSA_ILi0EEESS_EEEEENS5_IJNS4_10UnderscoreESV_SV_EEEEENS4_23SM90_TMA_LOAD_MULTICASTENS4_14ComposedLayoutINS4_7SwizzleILi3ELi4ELi3EEENS4_18smem_ptr_flag_bitsILi8EEENSQ_INS5_IJNSA_ILi8EEESH_EEENS5_IJSH_SC_EEEEEEEvNS4_8identityESY_S18_vS19_EENS_8epilogue10collective6detail29Sm90TmaWarpSpecializedAdapterINS1C_15DefaultEpilogueIaSJ_SJ_NS1B_6thread17LinearCombinationIaLi1EiiLNS1G_9ScaleType4KindE0ELNS_15FloatRoundStyleE2EaEENS1_15EpilogueDefaultEEEEEvvEEEEvNT_6ParamsE,"aw",@nobits
	.sectionflags	@""
	.align	16
	.zero		1024


//--------------------- .nv.shared.reserved.0     --------------------------
	.section	.nv.shared.reserved.0,"aw",@nobits
	.weak		__nv_reservedSMEM_offset_0_alias
	.size		__nv_reservedSMEM_offset_0_alias, 0, 0
	.other		__nv_reservedSMEM_offset_0_alias,@"STO_CUDA_RESERVED_SHARED STV_DEFAULT"
__nv_reservedSMEM_offset_0_alias:
	.zero		0


//--------------------- .nv.global                --------------------------
	.section	.nv.global,"aw",@nobits
.nv.global:
	.type		_ZN39_INTERNAL_4be055b1_4_k_cu_e0eaf9f4_65694cute1_E,@object
	.size		_ZN39_INTERNAL_4be055b1_4_k_cu_e0eaf9f4_65694cute1_E,(_ZN39_INTERNAL_4be055b1_4_k_cu_e0eaf9f4_65694cuda3std3__45__cpo6cbeginE - _ZN39_INTERNAL_4be055b1_4_k_cu_e0eaf9f4_65694cute1_E)
_ZN39_INTERNAL_4be055b1_4_k_cu_e0eaf9f4_65694cute1_E:
	.zero		1
	.type		_ZN39_INTERNAL_4be055b1_4_k_cu_e0eaf9f4_65694cuda3std3__45__cpo6cbeginE,@object
	.size		_ZN39_INTERNAL_4be055b1_4_k_cu_e0eaf9f4_65694cuda3std3__45__cpo6cbeginE,(_ZN39_INTERNAL_4be055b1_4_k_cu_e0eaf9f4_65694cuda3std3__48in_placeE - _ZN39_INTERNAL_4be055b1_4_k_cu_e0eaf9f4_65694cuda3std3__45__cpo6cbeginE)
_ZN39_INTERNAL_4be055b1_4_k_cu_e0eaf9f4_65694cuda3std3__45__cpo6cbeginE:
	.zero		1
	.type		_ZN39_INTERNAL_4be055b1_4_k_cu_e0eaf9f4_65694cuda3std3__48in_placeE,@object
	.size		_ZN39_INTERNAL_4be055b1_4_k_cu_e0eaf9f4_65694cuda3std3__48in_placeE,(_ZN39_INTERNAL_4be055b1_4_k_cu_e0eaf9f4_65694cuda3std6ranges3__45__cpo9iter_moveE - _ZN39_INTERNAL_4be055b1_4_k_cu_e0eaf9f4_65694cuda3std3__48in_placeE)
_ZN39_INTERNAL_4be055b1_4_k_cu_e0eaf9f4_65694cuda3std3__48in_placeE:
	.zero		1
	.type		_ZN39_INTERNAL_4be055b1_4_k_cu_e0eaf9f4_65694cuda3std6ranges3__45__cpo9iter_moveE,@object
	.size		_ZN39_INTERNAL_4be055b1_4_k_cu_e0eaf9f4_65694cuda3std6ranges3__45__cpo9iter_moveE,(_ZN39_INTERNAL_4be055b1_4_k_cu_e0eaf9f4_65694cuda3std3__45__cpo5beginE - _ZN39_INTERNAL_4be055b1_4_k_cu_e0eaf9f4_65694cuda3std6ranges3__45__cpo9iter_moveE)
_ZN39_INTERNAL_4be055b1_4_k_cu_e0eaf9f4_65694cuda3std6ranges3__45__cpo9iter_moveE:
	.zero		1
	.type		_ZN39_INTERNAL_4be055b1_4_k_cu_e0eaf9f4_65694cuda3std3__45__cpo5beginE,@object
	.size		_ZN39_INTERNAL_4be055b1_4_k_cu_e0eaf9f4_65694cuda3std3__45__cpo5beginE,(_ZN39_INTERNAL_4be055b1_4_k_cu_e0eaf9f4_65694cuda3std3__441_GLOBAL__N__4be055b1_4_k_cu_e0eaf9f4_65696ignoreE - _ZN39_INTERNAL_4be055b1_4_k_cu_e0eaf9f4_65694cuda3std3__45__cpo5beginE)
_ZN39_INTERNAL_4be055b1_4_k_cu_e0eaf9f4_65694cuda3std3__45__cpo5beginE:
	.zero		1
	.type		_ZN39_INTERNAL_4be055b1_4_k_cu_e0eaf9f4_65694cuda3std3__441_GLOBAL__N__4be055b1_4_k_cu_e0eaf9f4_65696ignoreE,@object
	.size		_ZN39_INTERNAL_4be055b1_4_k_cu_e0eaf9f4_65694cuda3std3__441_GLOBAL__N__4be055b1_4_k_cu_e0eaf9f4_65696ignoreE,(_ZN39_INTERNAL_4be055b1_4_k_cu_e0eaf9f4_65694cute7productE - _ZN39_INTERNAL_4be055b1_4_k_cu_e0eaf9f4_65694cuda3std3__441_GLOBAL__N__4be055b1_4_k_cu_e0eaf9f4_65696ignoreE)
_ZN39_INTERNAL_4be055b1_4_k_cu_e0eaf9f4_65694cuda3std3__441_GLOBAL__N__4be055b1_4_k_cu_e0eaf9f4_65696ignoreE:
	.zero		1
	.type		_ZN39_INTERNAL_4be055b1_4_k_cu_e0eaf9f4_65694cute7productE,@object
	.size		_ZN39_INTERNAL_4be055b1_4_k_cu_e0eaf9f4_65694cute7productE,(_ZN39_INTERNAL_4be055b1_4_k_cu_e0eaf9f4_65694cuda3std3__45__cpo3endE - _ZN39_INTERNAL_4be055b1_4_k_cu_e0eaf9f4_65694cute7productE)
_ZN39_INTERNAL_4be055b1_4_k_cu_e0eaf9f4_65694cute7productE:
	.zero		1
	.type		_ZN39_INTERNAL_4be055b1_4_k_cu_e0eaf9f4_65694cuda3std3__45__cpo3endE,@object
	.size		_ZN39_INTERNAL_4be055b1_4_k_cu_e0eaf9f4_65694cuda3std3__45__cpo3endE,(_ZN39_INTERNAL_4be055b1_4_k_cu_e0eaf9f4_65694cuda3std3__419piecewise_constructE - _ZN39_INTERNAL_4be055b1_4_k_cu_e0eaf9f4_65694cuda3std3__45__cpo3endE)
_ZN39_INTERNAL_4be055b1_4_k_cu_e0eaf9f4_65694cuda3std3__45__cpo3endE:
	.zero		1
	.type		_ZN39_INTERNAL_4be055b1_4_k_cu_e0eaf9f4_65694cuda3std3__419piecewise_constructE,@object
	.size		_ZN39_INTERNAL_4be055b1_4_k_cu_e0eaf9f4_65694cuda3std3__419piecewise_constructE,(_ZN39_INTERNAL_4be055b1_4_k_cu_e0eaf9f4_65694cuda3std3__45__cpo4cendE - _ZN39_INTERNAL_4be055b1_4_k_cu_e0eaf9f4_65694cuda3std3__419piecewise_constructE)
_ZN39_INTERNAL_4be055b1_4_k_cu_e0eaf9f4_65694cuda3std3__419piecewise_constructE:
	.zero		1
	.type		_ZN39_INTERNAL_4be055b1_4_k_cu_e0eaf9f4_65694cuda3std3__45__cpo4cendE,@object
	.size		_ZN39_INTERNAL_4be055b1_4_k_cu_e0eaf9f4_65694cuda3std3__45__cpo4cendE,(_ZN39_INTERNAL_4be055b1_4_k_cu_e0eaf9f4_65694cuda3std6ranges3__45__cpo4swapE - _ZN39_INTERNAL_4be055b1_4_k_cu_e0eaf9f4_65694cuda3std3__45__cpo4cendE)
_ZN39_INTERNAL_4be055b1_4_k_cu_e0eaf9f4_65694cuda3std3__45__cpo4cendE:
	.zero		1
	.type		_ZN39_INTERNAL_4be055b1_4_k_cu_e0eaf9f4_65694cuda3std6ranges3__45__cpo4swapE,@object
	.size		_ZN39_INTERNAL_4be055b1_4_k_cu_e0eaf9f4_65694cuda3std6ranges3__45__cpo4swapE,(.L_8 - _ZN39_INTERNAL_4be055b1_4_k_cu_e0eaf9f4_65694cuda3std6ranges3__45__cpo4swapE)
_ZN39_INTERNAL_4be055b1_4_k_cu_e0eaf9f4_65694cuda3std6ranges3__45__cpo4swapE:
	.zero		1
.L_8:


//--------------------- .nv.constant0._ZN7cutlass13device_kernelINS_4gemm6kernel13GemmUniversalIN4cute5tupleIJiiiiEEENS1_10collective13CollectiveMmaINS1_34MainloopSm90TmaGmmaWarpSpecializedILi3ENS5_IJNS4_1CILi2EEESB_NSA_ILi1EEEEEENS1_35KernelTmaWarpSpecializedCooperativeEEENS5_IJNSA_ILi256EEENSA_ILi128EEESH_EEEaNS5_IJlSC_lEEEaSJ_NS4_8TiledMMAINS4_8MMA_AtomIJNS4_4SM904GMMA27MMA_64x128x32_S32S8S8_SS_TNEEEENS4_6LayoutINS5_IJSB_SC_SC_EEENS5_IJSC_NSA_ILi0EEESS_EEEEENS5_IJNS4_10UnderscoreESV_SV_EEEEENS4_23SM90_TMA_LOAD_MULTICASTENS4_14ComposedLayoutINS4_7SwizzleILi3ELi4ELi3EEENS4_18smem_ptr_flag_bitsILi8EEENSQ_INS5_IJNSA_ILi8EEESH_EEENS5_IJSH_SC_EEEEEEEvNS4_8identityESY_S18_vS19_EENS_8epilogue10collective6detail29Sm90TmaWarpSpecializedAdapterINS1C_15DefaultEpilogueIaSJ_SJ_NS1B_6thread17LinearCombinationIaLi1EiiLNS1G_9ScaleType4KindE0ELNS_15FloatRoundStyleE2EaEENS1_15EpilogueDefaultEEEEEvvEEEEvNT_6ParamsE --------------------------
	.section	.nv.constant0._ZN7cutlass13device_kernelINS_4gemm6kernel13GemmUniversalIN4cute5tupleIJiiiiEEENS1_10collective13CollectiveMmaINS1_34MainloopSm90TmaGmmaWarpSpecializedILi3ENS5_IJNS4_1CILi2EEESB_NSA_ILi1EEEEEENS1_35KernelTmaWarpSpecializedCooperativeEEENS5_IJNSA_ILi256EEENSA_ILi128EEESH_EEEaNS5_IJlSC_lEEEaSJ_NS4_8TiledMMAINS4_8MMA_AtomIJNS4_4SM904GMMA27MMA_64x128x32_S32S8S8_SS_TNEEEENS4_6LayoutINS5_IJSB_SC_SC_EEENS5_IJSC_NSA_ILi0EEESS_EEEEENS5_IJNS4_10UnderscoreESV_SV_EEEEENS4_23SM90_TMA_LOAD_MULTICASTENS4_14ComposedLayoutINS4_7SwizzleILi3ELi4ELi3EEENS4_18smem_ptr_flag_bitsILi8EEENSQ_INS5_IJNSA_ILi8EEESH_EEENS5_IJSH_SC_EEEEEEEvNS4_8identityESY_S18_vS19_EENS_8epilogue10collective6detail29Sm90TmaWarpSpecializedAdapterINS1C_15DefaultEpilogueIaSJ_SJ_NS1B_6thread17LinearCombinationIaLi1EiiLNS1G_9ScaleType4KindE0ELNS_15FloatRoundStyleE2EaEENS1_15EpilogueDefaultEEEEEvvEEEEvNT_6ParamsE,"a",@progbits
	.sectionflags	@""
	.align	4
.nv.constant0._ZN7cutlass13device_kernelINS_4gemm6kernel13GemmUniversalIN4cute5tupleIJiiiiEEENS1_10collective13CollectiveMmaINS1_34MainloopSm90TmaGmmaWarpSpecializedILi3ENS5_IJNS4_1CILi2EEESB_NSA_ILi1EEEEEENS1_35KernelTmaWarpSpecializedCooperativeEEENS5_IJNSA_ILi256EEENSA_ILi128EEESH_EEEaNS5_IJlSC_lEEEaSJ_NS4_8TiledMMAINS4_8MMA_AtomIJNS4_4SM904GMMA27MMA_64x128x32_S32S8S8_SS_TNEEEENS4_6LayoutINS5_IJSB_SC_SC_EEENS5_IJSC_NSA_ILi0EEESS_EEEEENS5_IJNS4_10UnderscoreESV_SV_EEEEENS4_23SM90_TMA_LOAD_MULTICASTENS4_14ComposedLayoutINS4_7SwizzleILi3ELi4ELi3EEENS4_18smem_ptr_flag_bitsILi8EEENSQ_INS5_IJNSA_ILi8EEESH_EEENS5_IJSH_SC_EEEEEEEvNS4_8identityESY_S18_vS19_EENS_8epilogue10collective6detail29Sm90TmaWarpSpecializedAdapterINS1C_15DefaultEpilogueIaSJ_SJ_NS1B_6thread17LinearCombinationIaLi1EiiLNS1G_9ScaleType4KindE0ELNS_15FloatRoundStyleE2EaEENS1_15EpilogueDefaultEEEEEvvEEEEvNT_6ParamsE:
	.zero		1664


//--------------------- SYMBOLS --------------------------

	.type		.nv.reservedSmem.offset0,@object
	.size		.nv.reservedSmem.offset0,0x4
	.type		__assertfail,@function
